def matmul_kernel(
    a_ptr,
    b_ptr,
    c_ptr,
    M,
    N,
    K,
    stride_am,
    stride_ak,
    stride_bk,
    stride_bn,
    stride_cm,
    stride_cn,
    BLOCK_M: tl.constexpr,
    BLOCK_N: tl.constexpr,
    BLOCK_K: tl.constexpr,
    GROUP_M: tl.constexpr,
):
    pid = tl.program_id(axis=0)
    num_pid_m = tl.cdiv(M, BLOCK_M)
    num_pid_n = tl.cdiv(N, BLOCK_N)
    num_pid_in_group = GROUP_M * num_pid_n
    group_id = pid // num_pid_in_group
    first_pid_m = group_id * GROUP_M
    group_size_m = min(num_pid_m - first_pid_m, GROUP_M)
    pid_m = first_pid_m + ((pid % num_pid_in_group) % group_size_m)
    pid_n = (pid % num_pid_in_group) // group_size_m

    offs_am = (pid_m * BLOCK_M + tl.arange(0, BLOCK_M)) % M
    offs_bn = (pid_n * BLOCK_N + tl.arange(0, BLOCK_N)) % N
    offs_k = tl.arange(0, BLOCK_K)
    a_ptrs = a_ptr + offs_am[:, None] * stride_am + offs_k[None, :] * stride_ak
    b_ptrs = b_ptr + offs_k[:, None] * stride_bk + offs_bn[None, :] * stride_bn

    acc = tl.zeros((BLOCK_M, BLOCK_N), dtype=tl.float32)
    for kk in range(0, tl.cdiv(K, BLOCK_K)):
        a = tl.load(a_ptrs, mask=offs_k[None, :] < K - kk * BLOCK_K, other=0.0)
        b = tl.load(b_ptrs, mask=offs_k[:, None] < K - kk * BLOCK_K, other=0.0)
        acc = tl.dot(a, b, acc)
        a_ptrs += BLOCK_K * stride_ak
        b_ptrs += BLOCK_K * stride_bk

    c = acc.to(c_ptr.dtype.element_ty)
    offs_cm = pid_m * BLOCK_M + tl.arange(0, BLOCK_M)
    offs_cn = pid_n * BLOCK_N + tl.arange(0, BLOCK_N)
    c_ptrs = c_ptr + offs_cm[:, None] * stride_cm + offs_cn[None, :] * stride_cn
    mask = (offs_cm[:, None] < M) & (offs_cn[None, :] < N)
    tl.store(c_ptrs, c, mask=mask)

# config = {"BLOCK_K": 64, "BLOCK_M": 128, "BLOCK_N": 64, "GROUP_M": 8, "arch": "sm_90", "dtype": "fp16", "num_ctas": 4, "num_stages": 3, "num_warps": 4}
# arch = sm_90


// ===== COMPILED SASS (sm_90a) =====

	.target	sm_90a

	.elftype	@"ET_EXEC"


//--------------------- .note.nv.tkinfo           --------------------------
	.section	.note.nv.tkinfo,"",@"SHT_NOTE"
	.sectionflags	@"SHF_NOTE_NV_TKINFO"
	.tkinfo
        /*0018*/ 	.word	0x00000002
        /*0030*/ 	.string	""
        /*0030*/ 	.string	"ptxas"
        /*0030*/ 	.string	"Cuda compilation tools, release 13.0, V13.0.88"
        /*0030*/ 	.string	"Build cuda_13.0.r13.0/compiler.36424714_0"
        /*0030*/ 	.string	"-v  -suppress-debug-info  -lineinfo  -arch sm_90a "



//--------------------- .note.nv.cuinfo           --------------------------
	.section	.note.nv.cuinfo,"",@"SHT_NOTE"
	.sectionflags	@"SHF_NOTE_NV_CUINFO"
        /*0018*/ 	.short	0x0002
        /*001a*/ 	.short	0x005a
        /*001c*/ 	.short	0x0082
	.zero		2


//--------------------- .nv.info                  --------------------------
	.section	.nv.info,"",@"SHT_CUDA_INFO"
	.align	4


	//----- nvinfo : EIATTR_REGCOUNT
	.align		4
        /*0000*/ 	.byte	0x04, 0x2f
        /*0002*/ 	.short	(.L_1 - .L_0)
	.align		4
.L_0:
        /*0004*/ 	.word	index@(matmul_kernel)
        /*0008*/ 	.word	0x000000a7


	//----- nvinfo : EIATTR_FRAME_SIZE
	.align		4
.L_1:
        /*000c*/ 	.byte	0x04, 0x11
        /*000e*/ 	.short	(.L_3 - .L_2)
	.align		4
.L_2:
        /*0010*/ 	.word	index@(matmul_kernel)
        /*0014*/ 	.word	0x00000000


	//----- nvinfo : EIATTR_MIN_STACK_SIZE
	.align		4
.L_3:
        /*0018*/ 	.byte	0x04, 0x12
        /*001a*/ 	.short	(.L_5 - .L_4)
	.align		4
.L_4:
        /*001c*/ 	.word	index@(matmul_kernel)
        /*0020*/ 	.word	0x00000000
.L_5:


//--------------------- .nv.compat                --------------------------
	.section	.nv.compat,"",@"SHT_CUDA_COMPAT_INFO"
	.align	4
        /*0000*/ 	.byte	0x02, 0x09, 0x01, 0x00, 0x02, 0x02, 0x04, 0x00, 0x02, 0x05, 0x05, 0x00, 0x03, 0x07, 0x01, 0x01
        /*0010*/ 	.byte	0x02, 0x03, 0x00, 0x00, 0x02, 0x06, 0x01, 0x00, 0x04, 0x0b, 0x08, 0x00, 0x00, 0x00, 0x00, 0x00
        /*0020*/ 	.byte	0x00, 0x00, 0x00, 0x00


//--------------------- .nv.info.matmul_kernel    --------------------------
	.section	.nv.info.matmul_kernel,"",@"SHT_CUDA_INFO"
	.sectionflags	@""
	.align	4


	//----- nvinfo : EIATTR_CUDA_API_VERSION
	.align		4
        /*0000*/ 	.byte	0x04, 0x37
        /*0002*/ 	.short	(.L_7 - .L_6)
.L_6:
        /*0004*/ 	.word	0x00000082


	//----- nvinfo : EIATTR_KPARAM_INFO
	.align		4
.L_7:
        /*0008*/ 	.byte	0x04, 0x17
        /*000a*/ 	.short	(.L_9 - .L_8)
.L_8:
        /*000c*/ 	.word	0x00000000
        /*0010*/ 	.short	0x000d
        /*0012*/ 	.short	0x0048
        /*0014*/ 	.byte	0x00, 0xf4, 0x21, 0x00


	//----- nvinfo : EIATTR_KPARAM_INFO
	.align		4
.L_9:
        /*0018*/ 	.byte	0x04, 0x17
        /*001a*/ 	.short	(.L_11 - .L_10)
.L_10:
        /*001c*/ 	.word	0x00000000
        /*0020*/ 	.short	0x000c
        /*0022*/ 	.short	0x0040
        /*0024*/ 	.byte	0x00, 0xf4, 0x21, 0x00


	//----- nvinfo : EIATTR_KPARAM_INFO
	.align		4
.L_11:
        /*0028*/ 	.byte	0x04, 0x17
        /*002a*/ 	.short	(.L_13 - .L_12)
.L_12:
        /*002c*/ 	.word	0x00000000
        /*0030*/ 	.short	0x000b
        /*0032*/ 	.short	0x0038
        /*0034*/ 	.byte	0x00, 0xf0, 0x11, 0x00


	//----- nvinfo : EIATTR_KPARAM_INFO
	.align		4
.L_13:
        /*0038*/ 	.byte	0x04, 0x17
        /*003a*/ 	.short	(.L_15 - .L_14)
.L_14:
        /*003c*/ 	.word	0x00000000
        /*0040*/ 	.short	0x000a
        /*0042*/ 	.short	0x0034
        /*0044*/ 	.byte	0x00, 0xf0, 0x11, 0x00


	//----- nvinfo : EIATTR_KPARAM_INFO
	.align		4
.L_15:
        /*0048*/ 	.byte	0x04, 0x17
        /*004a*/ 	.short	(.L_17 - .L_16)
.L_16:
        /*004c*/ 	.word	0x00000000
        /*0050*/ 	.short	0x0009
        /*0052*/ 	.short	0x0030
        /*0054*/ 	.byte	0x00, 0xf0, 0x11, 0x00


	//----- nvinfo : EIATTR_KPARAM_INFO
	.align		4
.L_17:
        /*0058*/ 	.byte	0x04, 0x17
        /*005a*/ 	.short	(.L_19 - .L_18)
.L_18:
        /*005c*/ 	.word	0x00000000
        /*0060*/ 	.short	0x0008
        /*0062*/ 	.short	0x002c
        /*0064*/ 	.byte	0x00, 0xf0, 0x11, 0x00


	//----- nvinfo : EIATTR_KPARAM_INFO
	.align		4
.L_19:
        /*0068*/ 	.byte	0x04, 0x17
        /*006a*/ 	.short	(.L_21 - .L_20)
.L_20:
        /*006c*/ 	.word	0x00000000
        /*0070*/ 	.short	0x0007
        /*0072*/ 	.short	0x0028
        /*0074*/ 	.byte	0x00, 0xf0, 0x11, 0x00


	//----- nvinfo : EIATTR_KPARAM_INFO
	.align		4
.L_21:
        /*0078*/ 	.byte	0x04, 0x17
        /*007a*/ 	.short	(.L_23 - .L_22)
.L_22:
        /*007c*/ 	.word	0x00000000
        /*0080*/ 	.short	0x0006
        /*0082*/ 	.short	0x0024
        /*0084*/ 	.byte	0x00, 0xf0, 0x11, 0x00


	//----- nvinfo : EIATTR_KPARAM_INFO
	.align		4
.L_23:
        /*0088*/ 	.byte	0x04, 0x17
        /*008a*/ 	.short	(.L_25 - .L_24)
.L_24:
        /*008c*/ 	.word	0x00000000
        /*0090*/ 	.short	0x0005
        /*0092*/ 	.short	0x0020
        /*0094*/ 	.byte	0x00, 0xf0, 0x11, 0x00


	//----- nvinfo : EIATTR_KPARAM_INFO
	.align		4
.L_25:
        /*0098*/ 	.byte	0x04, 0x17
        /*009a*/ 	.short	(.L_27 - .L_26)
.L_26:
        /*009c*/ 	.word	0x00000000
        /*00a0*/ 	.short	0x0004
        /*00a2*/ 	.short	0x001c
        /*00a4*/ 	.byte	0x00, 0xf0, 0x11, 0x00


	//----- nvinfo : EIATTR_KPARAM_INFO
	.align		4
.L_27:
        /*00a8*/ 	.byte	0x04, 0x17
        /*00aa*/ 	.short	(.L_29 - .L_28)
.L_28:
        /*00ac*/ 	.word	0x00000000
        /*00b0*/ 	.short	0x0003
        /*00b2*/ 	.short	0x0018
        /*00b4*/ 	.byte	0x00, 0xf0, 0x11, 0x00


	//----- nvinfo : EIATTR_KPARAM_INFO
	.align		4
.L_29:
        /*00b8*/ 	.byte	0x04, 0x17
        /*00ba*/ 	.short	(.L_31 - .L_30)
.L_30:
        /*00bc*/ 	.word	0x00000000
        /*00c0*/ 	.short	0x0002
        /*00c2*/ 	.short	0x0010
        /*00c4*/ 	.byte	0x00, 0xf4, 0x21, 0x00


	//----- nvinfo : EIATTR_KPARAM_INFO
	.align		4
.L_31:
        /*00c8*/ 	.byte	0x04, 0x17
        /*00ca*/ 	.short	(.L_33 - .L_32)
.L_32:
        /*00cc*/ 	.word	0x00000000
        /*00d0*/ 	.short	0x0001
        /*00d2*/ 	.short	0x0008
        /*00d4*/ 	.byte	0x00, 0xf4, 0x21, 0x00


	//----- nvinfo : EIATTR_KPARAM_INFO
	.align		4
.L_33:
        /*00d8*/ 	.byte	0x04, 0x17
        /*00da*/ 	.short	(.L_35 - .L_34)
.L_34:
        /*00dc*/ 	.word	0x00000000
        /*00e0*/ 	.short	0x0000
        /*00e2*/ 	.short	0x0000
        /*00e4*/ 	.byte	0x00, 0xf4, 0x21, 0x00


	//----- nvinfo : EIATTR_EXPLICIT_CLUSTER
	.align		4
.L_35:
        /*00e8*/ 	.byte	0x01, 0x3e
	.zero		2


	//----- nvinfo : EIATTR_CTA_PER_CLUSTER
	.align		4
        /*00ec*/ 	.byte	0x04, 0x3d
        /*00ee*/ 	.short	(.L_37 - .L_36)
.L_36:
        /*00f0*/ 	.word	0x00000004
        /*00f4*/ 	.word	0x00000001
        /*00f8*/ 	.word	0x00000001


	//----- nvinfo : EIATTR_SPARSE_MMA_MASK
	.align		4
.L_37:
        /*00fc*/ 	.byte	0x03, 0x50
        /*00fe*/ 	.short	0x0000


	//----- nvinfo : EIATTR_MAXREG_COUNT
	.align		4
        /*0100*/ 	.byte	0x03, 0x1b
        /*0102*/ 	.short	0x00ff


	//----- nvinfo : EIATTR_NUM_BARRIERS
	.align		4
        /*0104*/ 	.byte	0x02, 0x4c
        /*0106*/ 	.byte	0x01
	.zero		1


	//----- nvinfo : EIATTR_MERCURY_ISA_VERSION
	.align		4
        /*0108*/ 	.byte	0x03, 0x5f
        /*010a*/ 	.short	0x0101


	//----- nvinfo : EIATTR_EXIT_INSTR_OFFSETS
	.align		4
        /*010c*/ 	.byte	0x04, 0x1c
        /*010e*/ 	.short	(.L_39 - .L_38)


	//   ....[0]....
.L_38:
        /*0110*/ 	.word	0x00003a70


	//   ....[1]....
        /*0114*/ 	.word	0x00003aa0


	//----- nvinfo : EIATTR_REQNTID
	.align		4
.L_39:
        /*0118*/ 	.byte	0x04, 0x10
        /*011a*/ 	.short	(.L_41 - .L_40)
.L_40:
        /*011c*/ 	.word	0x00000080
        /*0120*/ 	.word	0x00000001
        /*0124*/ 	.word	0x00000001


	//----- nvinfo : EIATTR_CBANK_PARAM_SIZE
	.align		4
.L_41:
        /*0128*/ 	.byte	0x03, 0x19
        /*012a*/ 	.short	0x0050


	//----- nvinfo : EIATTR_PARAM_CBANK
	.align		4
        /*012c*/ 	.byte	0x04, 0x0a
        /*012e*/ 	.short	(.L_43 - .L_42)
	.align		4
.L_42:
        /*0130*/ 	.word	index@(.nv.constant0.matmul_kernel)
        /*0134*/ 	.short	0x0210
        /*0136*/ 	.short	0x0050


	//----- nvinfo : EIATTR_SW_WAR
	.align		4
.L_43:
        /*0138*/ 	.byte	0x04, 0x36
        /*013a*/ 	.short	(.L_45 - .L_44)
.L_44:
        /*013c*/ 	.word	0x00000008
.L_45:


//--------------------- .nv.callgraph             --------------------------
	.section	.nv.callgraph,"",@"SHT_CUDA_CALLGRAPH"
	.align	4
	.sectionentsize	8
	.align		4
        /*0000*/ 	.word	0x00000000
	.align		4
        /*0004*/ 	.word	0xffffffff
	.align		4
        /*0008*/ 	.word	0x00000000
	.align		4
        /*000c*/ 	.word	0xfffffffe
	.align		4
        /*0010*/ 	.word	0x00000000
	.align		4
        /*0014*/ 	.word	0xfffffffd
	.align		4
        /*0018*/ 	.word	0x00000000
	.align		4
        /*001c*/ 	.word	0xfffffffc


//--------------------- .text.matmul_kernel       --------------------------
	.section	.text.matmul_kernel,"ax",@progbits
	.align	128
        .global         matmul_kernel
        .type           matmul_kernel,@function
        .size           matmul_kernel,(.L_x_3 - matmul_kernel)
        .other          matmul_kernel,@"STO_CUDA_ENTRY STV_DEFAULT"
matmul_kernel:
.text.matmul_kernel:
[----:B------:R-:W-:Y:S08]  /*0000*/  LDC R1, c[0x0][0x28] ;  /* 0x00000a00ff017b82 */ /* 0x000ff00000000800 */
[----:B------:R-:W0:Y:S01]  /*0010*/  LDC.64 R28, c[0x0][0x228] ;  /* 0x00008a00ff1c7b82 */ /* 0x000e220000000a00 */
[----:B------:R-:W-:Y:S01]  /*0020*/  UMOV UR7, 0x400 ;  /* 0x0000040000077882 */ /* 0x000fe20000000000 */
[----:B------:R-:W-:Y:S01]  /*0030*/  ULDC.64 UR24, c[0x0][0x208] ;  /* 0x0000820000187ab9 */ /* 0x000fe20000000a00 */
[----:B------:R-:W-:-:S02]  /*0040*/  CS2R R24, SRZ ;  /* 0x0000000000187805 */ /* 0x000fc4000001ff00 */
[----:B------:R-:W-:Y:S02]  /*0050*/  CS2R R26, SRZ ;  /* 0x00000000001a7805 */ /* 0x000fe4000001ff00 */
[----:B------:R-:W-:Y:S02]  /*0060*/  CS2R R32, SRZ ;  /* 0x0000000000207805 */ /* 0x000fe4000001ff00 */
[----:B------:R-:W-:Y:S01]  /*0070*/  CS2R R34, SRZ ;  /* 0x0000000000227805 */ /* 0x000fe2000001ff00 */
[----:B------:R-:W1:Y:S08]  /*0080*/  S2UR UR4, SR_CTAID.X ;  /* 0x00000000000479c3 */ /* 0x000e700000002500 */
[----:B------:R-:W2:Y:S01]  /*0090*/  LDC R52, c[0x0][0x230] ;  /* 0x00008c00ff347b82 */ /* 0x000ea20000000800 */
[----:B0-----:R-:W-:-:S07]  /*00a0*/  VIADD R0, R29, 0x3f ;  /* 0x0000003f1d007836 */ /* 0x001fce0000000000 */
[----:B------:R-:W0:Y:S01]  /*00b0*/  S2UR UR12, SR_CgaCtaId ;  /* 0x00000000000c79c3 */ /* 0x000e220000008800 */
[----:B------:R-:W-:Y:S02]  /*00c0*/  SHF.R.S32.HI R3, RZ, 0x1f, R0 ;  /* 0x0000001fff037819 */ /* 0x000fe40000011400 */
[----:B-1----:R-:W-:Y:S01]  /*00d0*/  I2FP.F32.U32 R5, UR4 ;  /* 0x0000000400057c45 */ /* 0x002fe20008201000 */
[----:B------:R-:W-:Y:S01]  /*00e0*/  ULDC UR4, c[0x0][0x150] ;  /* 0x0000540000047ab9 */ /* 0x000fe20000000800 */
[----:B------:R-:W-:-:S03]  /*00f0*/  LEA.HI R3, R3, R0, RZ, 0x6 ;  /* 0x0000000003037211 */ /* 0x000fc600078f30ff */
[----:B------:R-:W-:Y:S01]  /*0100*/  FMUL R5, R5, UR4 ;  /* 0x0000000405057c20 */ /* 0x000fe20008400000 */
[----:B------:R-:W-:Y:S01]  /*0110*/  SHF.R.S32.HI R3, RZ, 0x6, R3 ;  /* 0x00000006ff037819 */ /* 0x000fe20000011403 */
[----:B--2---:R-:W-:-:S04]  /*0120*/  VIADD R52, R52, 0x3f ;  /* 0x0000003f34347836 */ /* 0x004fc80000000000 */
[----:B------:R-:W-:Y:S01]  /*0130*/  IMAD.SHL.U32 R4, R3, 0x8, RZ ;  /* 0x0000000803047824 */ /* 0x000fe200078e00ff */
[----:B------:R-:W1:Y:S04]  /*0140*/  F2I.U32.TRUNC.NTZ R5, R5 ;  /* 0x0000000500057305 */ /* 0x000e68000020f000 */
[----:B------:R-:W-:-:S04]  /*0150*/  IABS R7, R4 ;  /* 0x0000000400077213 */ /* 0x000fc80000000000 */
[----:B------:R-:W2:Y:S01]  /*0160*/  I2F.RP R0, R7 ;  /* 0x0000000700007306 */ /* 0x000ea20000209400 */
[----:B-1----:R-:W-:-:S07]  /*0170*/  IABS R11, R5 ;  /* 0x00000005000b7213 */ /* 0x002fce0000000000 */
[----:B--2---:R-:W1:Y:S02]  /*0180*/  MUFU.RCP R0, R0 ;  /* 0x0000000000007308 */ /* 0x004e640000001000 */
[----:B-1----:R-:W-:Y:S01]  /*0190*/  VIADD R2, R0, 0xffffffe ;  /* 0x0ffffffe00027836 */ /* 0x002fe20000000000 */
[----:B------:R-:W-:-:S05]  /*01a0*/  IABS R0, R4 ;  /* 0x0000000400007213 */ /* 0x000fca0000000000 */
[----:B------:R1:W2:Y:S01]  /*01b0*/  F2I.FTZ.U32.TRUNC.NTZ R3, R2 ;  /* 0x0000000200037305 */ /* 0x0002a2000021f000 */
[----:B------:R-:W-:Y:S02]  /*01c0*/  IMAD.MOV R0, RZ, RZ, -R0 ;  /* 0x000000ffff007224 */ /* 0x000fe400078e0a00 */
[----:B-1----:R-:W-:Y:S02]  /*01d0*/  IMAD.MOV.U32 R2, RZ, RZ, RZ ;  /* 0x000000ffff027224 */ /* 0x002fe400078e00ff */
[----:B--2---:R-:W-:-:S04]  /*01e0*/  IMAD.MOV R6, RZ, RZ, -R3 ;  /* 0x000000ffff067224 */ /* 0x004fc800078e0a03 */
[----:B------:R-:W-:-:S04]  /*01f0*/  IMAD R9, R6, R7, RZ ;  /* 0x0000000706097224 */ /* 0x000fc800078e02ff */
[----:B------:R-:W-:-:S06]  /*0200*/  IMAD.HI.U32 R2, R3, R9, R2 ;  /* 0x0000000903027227 */ /* 0x000fcc00078e0002 */
[----:B------:R-:W-:-:S04]  /*0210*/  IMAD.HI.U32 R2, R2, R11, RZ ;  /* 0x0000000b02027227 */ /* 0x000fc800078e00ff */
[----:B------:R-:W-:-:S05]  /*0220*/  IMAD R0, R2, R0, R11 ;  /* 0x0000000002007224 */ /* 0x000fca00078e020b */
[----:B------:R-:W-:-:S13]  /*0230*/  ISETP.GT.U32.AND P1, PT, R7, R0, PT ;  /* 0x000000000700720c */ /* 0x000fda0003f24070 */
[----:B------:R-:W-:Y:S02]  /*0240*/  @!P1 IMAD.IADD R0, R0, 0x1, -R7 ;  /* 0x0000000100009824 */ /* 0x000fe400078e0a07 */
[----:B------:R-:W-:Y:S01]  /*0250*/  @!P1 VIADD R2, R2, 0x1 ;  /* 0x0000000102029836 */ /* 0x000fe20000000000 */
[----:B------:R-:W-:Y:S02]  /*0260*/  ISETP.NE.AND P1, PT, R4, RZ, PT ;  /* 0x000000ff0400720c */ /* 0x000fe40003f25270 */
[----:B------:R-:W-:Y:S02]  /*0270*/  ISETP.GE.U32.AND P0, PT, R0, R7, PT ;  /* 0x000000070000720c */ /* 0x000fe40003f06070 */
[----:B------:R-:W-:-:S04]  /*0280*/  LOP3.LUT R0, R5, R4, RZ, 0x3c, !PT ;  /* 0x0000000405007212 */ /* 0x000fc800078e3cff */
[----:B------:R-:W-:Y:S01]  /*0290*/  ISETP.GE.AND P2, PT, R0, RZ, PT ;  /* 0x000000ff0000720c */ /* 0x000fe20003f46270 */
[----:B------:R-:W-:-:S05]  /*02a0*/  VIADD R0, R28, 0x7f ;  /* 0x0000007f1c007836 */ /* 0x000fca0000000000 */
[----:B------:R-:W-:Y:S01]  /*02b0*/  SHF.R.S32.HI R3, RZ, 0x1f, R0 ;  /* 0x0000001fff037819 */ /* 0x000fe20000011400 */
[----:B------:R-:W-:-:S03]  /*02c0*/  @P0 VIADD R2, R2, 0x1 ;  /* 0x0000000102020836 */ /* 0x000fc60000000000 */
[----:B------:R-:W-:-:S03]  /*02d0*/  LEA.HI R3, R3, R0, RZ, 0x7 ;  /* 0x0000000003037211 */ /* 0x000fc600078f38ff */
[----:B------:R-:W-:Y:S01]  /*02e0*/  @!P2 IMAD.MOV R2, RZ, RZ, -R2 ;  /* 0x000000ffff02a224 */ /* 0x000fe200078e0a02 */
[----:B------:R-:W-:-:S05]  /*02f0*/  @!P1 LOP3.LUT R2, RZ, R4, RZ, 0x33, !PT ;  /* 0x00000004ff029212 */ /* 0x000fca00078e33ff */
[----:B------:R-:W-:Y:S02]  /*0300*/  IMAD.SHL.U32 R15, R2, 0x8, RZ ;  /* 0x00000008020f7824 */ /* 0x000fe400078e00ff */
[----:B------:R-:W-:-:S03]  /*0310*/  IMAD.MOV R2, RZ, RZ, -R2 ;  /* 0x000000ffff027224 */ /* 0x000fc600078e0a02 */
[----:B------:R-:W-:Y:S01]  /*0320*/  LEA.HI.SX32 R3, R3, -R15, 0x19 ;  /* 0x8000000f03037211 */ /* 0x000fe200078fcaff */
[----:B------:R-:W-:-:S03]  /*0330*/  IMAD R11, R4, R2, R5 ;  /* 0x00000002040b7224 */ /* 0x000fc600078e0205 */
[----:B------:R-:W-:Y:S02]  /*0340*/  VIMNMX R6, R3, 0x8, PT ;  /* 0x0000000803067848 */ /* 0x000fe40003fe0100 */
[----:B------:R-:W-:Y:S02]  /*0350*/  IABS R9, R11 ;  /* 0x0000000b00097213 */ /* 0x000fe40000000000 */
[-C--:B------:R-:W-:Y:S02]  /*0360*/  IABS R7, R6.reuse ;  /* 0x0000000600077213 */ /* 0x080fe40000000000 */
[----:B------:R-:W-:Y:S02]  /*0370*/  IABS R4, R6 ;  /* 0x0000000600047213 */ /* 0x000fe40000000000 */
[----:B------:R-:W1:Y:S01]  /*0380*/  I2F.RP R0, R7 ;  /* 0x0000000700007306 */ /* 0x000e620000209400 */
[C---:B------:R-:W-:Y:S02]  /*0390*/  R2UR UR5, R6.reuse ;  /* 0x00000000060572ca */ /* 0x040fe400000e0000 */
[----:B------:R-:W-:-:S11]  /*03a0*/  R2UR UR6, R6 ;  /* 0x00000000060672ca */ /* 0x000fd600000e0000 */
[----:B------:R-:W-:Y:S01]  /*03b0*/  UISETP.NE.AND UP0, UPT, UR5, URZ, UPT ;  /* 0x0000003f0500728c */ /* 0x000fe2000bf05270 */
[----:B-1----:R-:W1:Y:S02]  /*03c0*/  MUFU.RCP R0, R0 ;  /* 0x0000000000007308 */ /* 0x002e640000001000 */
[----:B-1----:R-:W-:Y:S02]  /*03d0*/  VIADD R3, R0, 0xffffffe ;  /* 0x0ffffffe00037836 */ /* 0x002fe40000000000 */
[----:B------:R-:W-:-:S04]  /*03e0*/  IMAD.MOV R0, RZ, RZ, -R4 ;  /* 0x000000ffff007224 */ /* 0x000fc800078e0a04 */
[----:B------:R-:W1:Y:S02]  /*03f0*/  F2I.FTZ.U32.TRUNC.NTZ R3, R3 ;  /* 0x0000000300037305 */ /* 0x000e64000021f000 */
[----:B-1----:R-:W-:-:S04]  /*0400*/  IMAD.MOV R8, RZ, RZ, -R3 ;  /* 0x000000ffff087224 */ /* 0x002fc800078e0a03 */
[----:B------:R-:W-:-:S04]  /*0410*/  IMAD.MOV.U32 R2, RZ, RZ, R8 ;  /* 0x000000ffff027224 */ /* 0x000fc800078e0008 */
[----:B------:R-:W-:Y:S02]  /*0420*/  IMAD R5, R2, R7, RZ ;  /* 0x0000000702057224 */ /* 0x000fe400078e02ff */
[----:B------:R-:W-:-:S04]  /*0430*/  IMAD.MOV.U32 R2, RZ, RZ, RZ ;  /* 0x000000ffff027224 */ /* 0x000fc800078e00ff */
[----:B------:R-:W-:-:S06]  /*0440*/  IMAD.HI.U32 R2, R3, R5, R2 ;  /* 0x0000000503027227 */ /* 0x000fcc00078e0002 */
[----:B------:R-:W-:-:S04]  /*0450*/  IMAD.HI.U32 R2, R2, R9, RZ ;  /* 0x0000000902027227 */ /* 0x000fc800078e00ff */
[----:B------:R-:W-:-:S05]  /*0460*/  IMAD R0, R2, R0, R9 ;  /* 0x0000000002007224 */ /* 0x000fca00078e0209 */
[----:B------:R-:W-:-:S13]  /*0470*/  ISETP.GT.U32.AND P1, PT, R7, R0, PT ;  /* 0x000000000700720c */ /* 0x000fda0003f24070 */
[----:B------:R-:W-:Y:S02]  /*0480*/  @!P1 IMAD.IADD R0, R0, 0x1, -R7 ;  /* 0x0000000100009824 */ /* 0x000fe400078e0a07 */
[----:B------:R-:W-:-:S03]  /*0490*/  @!P1 VIADD R2, R2, 0x1 ;  /* 0x0000000102029836 */ /* 0x000fc60000000000 */
[----:B------:R-:W-:Y:S02]  /*04a0*/  ISETP.GE.U32.AND P0, PT, R0, R7, PT ;  /* 0x000000070000720c */ /* 0x000fe40003f06070 */
[----:B------:R-:W-:-:S04]  /*04b0*/  LOP3.LUT R0, R11, R6, RZ, 0x3c, !PT ;  /* 0x000000060b007212 */ /* 0x000fc800078e3cff */
[----:B------:R-:W-:Y:S02]  /*04c0*/  ISETP.GE.AND P2, PT, R0, RZ, PT ;  /* 0x000000ff0000720c */ /* 0x000fe40003f46270 */
[----:B------:R-:W1:Y:S05]  /*04d0*/  S2R R0, SR_TID.X ;  /* 0x0000000000007919 */ /* 0x000e6a0000002100 */
[----:B------:R-:W-:Y:S01]  /*04e0*/  @P0 VIADD R2, R2, 0x1 ;  /* 0x0000000102020836 */ /* 0x000fe20000000000 */
[----:B------:R-:W-:-:S05]  /*04f0*/  ISETP.GE.AND P0, PT, R52, 0x40, PT ;  /* 0x000000403400780c */ /* 0x000fca0003f06270 */
[----:B------:R-:W-:-:S05]  /*0500*/  @!P2 IMAD.MOV R2, RZ, RZ, -R2 ;  /* 0x000000ffff02a224 */ /* 0x000fca00078e0a02 */
[----:B------:R-:W-:-:S09]  /*0510*/  R2UR UR4, R2 ;  /* 0x00000000020472ca */ /* 0x000fd200000e0000 */
[----:B------:R-:W-:-:S04]  /*0520*/  @!UP0 ULOP3.LUT UR4, URZ, UR6, URZ, 0x33, !UPT ;  /* 0x000000063f048292 */ /* 0x000fc8000f8e333f */
[----:B------:R-:W-:Y:S01]  /*0530*/  UIADD3 UR5, -UR4, URZ, URZ ;  /* 0x0000003f04057290 */ /* 0x000fe2000fffe13f */
[----:B-1----:R-:W-:Y:S02]  /*0540*/  SHF.R.U32.HI R66, RZ, 0x6, R0 ;  /* 0x00000006ff427819 */ /* 0x002fe40000011600 */
[----:B------:R-:W-:-:S03]  /*0550*/  LOP3.LUT R59, R0, 0x3f, RZ, 0xc0, !PT ;  /* 0x0000003f003b7812 */ /* 0x000fc600078ec0ff */
[----:B------:R-:W-:Y:S01]  /*0560*/  IMAD R2, R6, UR5, R11 ;  /* 0x0000000506027c24 */ /* 0x000fe2000f8e020b */
[----:B0-----:R-:W-:Y:S01]  /*0570*/  USHF.L.U32 UR5, UR12, 0x5, URZ ;  /* 0x000000050c057899 */ /* 0x001fe2000800063f */
[----:B------:R-:W-:Y:S01]  /*0580*/  SGXT.U32 R66, R66, 0x1 ;  /* 0x000000014242781a */ /* 0x000fe20000000000 */
[----:B------:R-:W-:Y:S01]  /*0590*/  ULEA UR12, UR12, UR7, 0x18 ;  /* 0x000000070c0c7291 */ /* 0x000fe2000f8ec03f */
[----:B------:R-:W-:Y:S01]  /*05a0*/  IMAD.IADD R15, R15, 0x1, R2 ;  /* 0x000000010f0f7824 */ /* 0x000fe200078e0202 */
[----:B------:R-:W-:Y:S02]  /*05b0*/  ULOP3.LUT UR6, UR5, 0x20, URZ, 0xc0, !UPT ;  /* 0x0000002005067892 */ /* 0x000fe4000f8ec03f */
[----:B------:R-:W-:Y:S02]  /*05c0*/  ULOP3.LUT UR5, UR5, 0x40, URZ, 0xc0, !UPT ;  /* 0x0000004005057892 */ /* 0x000fe4000f8ec03f */
[----:B------:R-:W-:-:S04]  /*05d0*/  ULEA UR6, UR4, UR6, 0x6 ;  /* 0x0000000604067291 */ /* 0x000fc8000f8e303f */
[----:B------:R-:W-:Y:S02]  /*05e0*/  LEA R18, R15, UR5, 0x7 ;  /* 0x000000050f127c11 */ /* 0x000fe4000f8e38ff */
[----:B------:R-:W-:-:S03]  /*05f0*/  LOP3.LUT R2, R66, UR6, RZ, 0xfc, !PT ;  /* 0x0000000642027c12 */ /* 0x000fc6000f8efcff */
[----:B------:R-:W-:Y:S01]  /*0600*/  IMAD.IADD R18, R59, 0x1, R18 ;  /* 0x000000013b127824 */ /* 0x000fe200078e0212 */
[C---:B------:R-:W-:Y:S02]  /*0610*/  LOP3.LUT R3, R2.reuse, 0x2, RZ, 0xfc, !PT ;  /* 0x0000000202037812 */ /* 0x040fe400078efcff */
[C---:B------:R-:W-:Y:S02]  /*0620*/  LOP3.LUT R4, R2.reuse, 0x4, RZ, 0xfc, !PT ;  /* 0x0000000402047812 */ /* 0x040fe400078efcff */
[C---:B------:R-:W-:Y:S02]  /*0630*/  LOP3.LUT R5, R2.reuse, 0x6, RZ, 0xfc, !PT ;  /* 0x0000000602057812 */ /* 0x040fe400078efcff */
[C---:B------:R-:W-:Y:S02]  /*0640*/  LOP3.LUT R6, R2.reuse, 0x8, RZ, 0xfc, !PT ;  /* 0x0000000802067812 */ /* 0x040fe400078efcff */
[C---:B------:R-:W-:Y:S02]  /*0650*/  LOP3.LUT R7, R2.reuse, 0xa, RZ, 0xfc, !PT ;  /* 0x0000000a02077812 */ /* 0x040fe400078efcff */
[----:B------:R-:W-:-:S02]  /*0660*/  LOP3.LUT R8, R2, 0xc, RZ, 0xfc, !PT ;  /* 0x0000000c02087812 */ /* 0x000fc400078efcff */
        /* <DEDUP_REMOVED lines=8> */
[----:B------:R-:W-:Y:S01]  /*06f0*/  LOP3.LUT R17, R2, 0x1e, RZ, 0xfc, !PT ;  /* 0x0000001e02117812 */ /* 0x000fe200078efcff */
[----:B------:R-:W-:Y:S06]  /*0700*/  @!P0 BRA `(.L_x_0) ;  /* 0x0000002c00108947 */ /* 0x000fec0003800000 */
[----:B------:R-:W-:Y:S01]  /*0710*/  IABS R41, R29 ;  /* 0x0000001d00297213 */ /* 0x000fe20000000000 */
[----:B------:R-:W-:Y:S01]  /*0720*/  ULDC UR4, c[0x0][0x234] ;  /* 0x00008d0000047ab9 */ /* 0x000fe20000000800 */
[----:B------:R-:W-:Y:S01]  /*0730*/  IABS R46, R28 ;  /* 0x0000001c002e7213 */ /* 0x000fe20000000000 */
[----:B------:R-:W-:Y:S01]  /*0740*/  ULDC.64 UR6, c[0x0][0x210] ;  /* 0x0000840000067ab9 */ /* 0x000fe20000000a00 */
[----:B------:R-:W0:Y:S01]  /*0750*/  I2F.RP R19, R41 ;  /* 0x0000002900137306 */ /* 0x000e220000209400 */
[----:B------:R-:W-:Y:S01]  /*0760*/  IABS R30, R15 ;  /* 0x0000000f001e7213 */ /* 0x000fe20000000000 */
[----:B------:R-:W1:Y:S01]  /*0770*/  LDC R60, c[0x0][0x238] ;  /* 0x00008e00ff3c7b82 */ /* 0x000e620000000800 */
[----:B------:R-:W-:Y:S01]  /*0780*/  IABS R32, R14 ;  /* 0x0000000e00207213 */ /* 0x000fe20000000000 */
[----:B------:R-:W-:Y:S01]  /*0790*/  USHF.R.U32.HI UR13, URZ, 0x4, UR12 ;  /* 0x000000043f0d7899 */ /* 0x000fe2000801160c */
[----:B------:R-:W-:Y:S01]  /*07a0*/  IABS R34, R13 ;  /* 0x0000000d00227213 */ /* 0x000fe20000000000 */
[----:B------:R-:W-:Y:S01]  /*07b0*/  UMOV UR5, URZ ;  /* 0x0000003f00057c82 */ /* 0x000fe20008000000 */
[----:B------:R-:W-:Y:S01]  /*07c0*/  IABS R38, R10 ;  /* 0x0000000a00267213 */ /* 0x000fe20000000000 */
[----:B------:R-:W2:Y:S01]  /*07d0*/  I2F.RP R24, R46 ;  /* 0x0000002e00187306 */ /* 0x000ea20000209400 */
[----:B------:R-:W-:Y:S01]  /*07e0*/  IABS R40, R9 ;  /* 0x0000000900287213 */ /* 0x000fe20000000000 */
[----:B------:R-:W3:Y:S01]  /*07f0*/  LDC R58, c[0x0][0x23c] ;  /* 0x00008f00ff3a7b82 */ /* 0x000ee20000000800 */
[----:B------:R-:W-:Y:S01]  /*0800*/  IABS R33, R6 ;  /* 0x0000000600217213 */ /* 0x000fe20000000000 */
[----:B------:R-:W-:Y:S01]  /*0810*/  USGXT.U32 UR13, UR13, 0xe ;  /* 0x0000000e0d0d789a */ /* 0x000fe20008000000 */
[----:B------:R-:W-:Y:S01]  /*0820*/  IABS R44, R2 ;  /* 0x00000002002c7213 */ /* 0x000fe20000000000 */
[----:B------:R-:W-:Y:S01]  /*0830*/  ULDC UR14, c[0x0][0x230] ;  /* 0x00008c00000e7ab9 */ /* 0x000fe20000000800 */
[----:B------:R-:W-:Y:S01]  /*0840*/  IABS R42, R5 ;  /* 0x00000005002a7213 */ /* 0x000fe20000000000 */
[----:B0-----:R-:W0:Y:S01]  /*0850*/  MUFU.RCP R19, R19 ;  /* 0x0000001300137308 */ /* 0x001e220000001000 */
[----:B------:R-:W-:Y:S01]  /*0860*/  UIADD3 UR8, UP0, UR13, 0x80, URZ ;  /* 0x000000800d087890 */ /* 0x000fe2000ff1e03f */
[----:B------:R-:W-:-:S02]  /*0870*/  LOP3.LUT R70, R66, 0x3c, RZ, 0xfc, !PT ;  /* 0x0000003c42467812 */ /* 0x000fc400078efcff */
[C---:B------:R-:W-:Y:S02]  /*0880*/  LOP3.LUT R71, R66.reuse, 0x3a, RZ, 0xfc, !PT ;  /* 0x0000003a42477812 */ /* 0x040fe400078efcff */
[C---:B------:R-:W-:Y:S02]  /*0890*/  LOP3.LUT R72, R66.reuse, 0x38, RZ, 0xfc, !PT ;  /* 0x0000003842487812 */ /* 0x040fe400078efcff */
[----:B--2---:R-:W2:Y:S01]  /*08a0*/  MUFU.RCP R24, R24 ;  /* 0x0000001800187308 */ /* 0x004ea20000001000 */
[----:B------:R-:W-:Y:S01]  /*08b0*/  LOP3.LUT R73, R66, 0x36, RZ, 0xfc, !PT ;  /* 0x0000003642497812 */ /* 0x000fe200078efcff */
[-C--:B-1----:R-:W-:Y:S01]  /*08c0*/  IMAD R70, R70, R60.reuse, RZ ;  /* 0x0000003c46467224 */ /* 0x082fe200078e02ff */
[C---:B------:R-:W-:Y:S01]  /*08d0*/  LOP3.LUT R111, R66.reuse, 0x34, RZ, 0xfc, !PT ;  /* 0x00000034426f7812 */ /* 0x040fe200078efcff */
[-C--:B------:R-:W-:Y:S01]  /*08e0*/  IMAD R71, R71, R60.reuse, RZ ;  /* 0x0000003c47477224 */ /* 0x080fe200078e02ff */
[----:B------:R-:W-:Y:S01]  /*08f0*/  LOP3.LUT R113, R66, 0x32, RZ, 0xfc, !PT ;  /* 0x0000003242717812 */ /* 0x000fe200078efcff */
[-C--:B------:R-:W-:Y:S01]  /*0900*/  IMAD R72, R72, R60.reuse, RZ ;  /* 0x0000003c48487224 */ /* 0x080fe200078e02ff */
[C---:B------:R-:W-:Y:S01]  /*0910*/  LOP3.LUT R54, R66.reuse, 0x2c, RZ, 0xfc, !PT ;  /* 0x0000002c42367812 */ /* 0x040fe200078efcff */
[-C--:B------:R-:W-:Y:S01]  /*0920*/  IMAD R73, R73, R60.reuse, RZ ;  /* 0x0000003c49497224 */ /* 0x080fe200078e02ff */
[C---:B------:R-:W-:Y:S01]  /*0930*/  LOP3.LUT R53, R66.reuse, 0x2a, RZ, 0xfc, !PT ;  /* 0x0000002a42357812 */ /* 0x040fe200078efcff */
[----:B0-----:R-:W-:Y:S01]  /*0940*/  VIADD R20, R19, 0xffffffe ;  /* 0x0ffffffe13147836 */ /* 0x001fe20000000000 */
[C---:B------:R-:W-:Y:S01]  /*0950*/  LOP3.LUT R50, R66.reuse, 0x26, RZ, 0xfc, !PT ;  /* 0x0000002642327812 */ /* 0x040fe200078efcff */
[-C--:B------:R-:W-:Y:S01]  /*0960*/  IMAD R111, R111, R60.reuse, RZ ;  /* 0x0000003c6f6f7224 */ /* 0x080fe200078e02ff */
[C---:B------:R-:W-:Y:S01]  /*0970*/  LOP3.LUT R49, R66.reuse, 0x24, RZ, 0xfc, !PT ;  /* 0x0000002442317812 */ /* 0x040fe200078efcff */
[----:B------:R0:W1:Y:S01]  /*0980*/  F2I.FTZ.U32.TRUNC.NTZ R21, R20 ;  /* 0x0000001400157305 */ /* 0x000062000021f000 */
[C---:B------:R-:W-:Y:S01]  /*0990*/  LOP3.LUT R51, R66.reuse, 0x22, RZ, 0xfc, !PT ;  /* 0x0000002242337812 */ /* 0x040fe200078efcff */
[-C--:B------:R-:W-:Y:S01]  /*09a0*/  IMAD R113, R113, R60.reuse, RZ ;  /* 0x0000003c71717224 */ /* 0x080fe200078e02ff */
[----:B------:R-:W-:Y:S01]  /*09b0*/  LOP3.LUT R47, R66, 0x20, RZ, 0xfc, !PT ;  /* 0x00000020422f7812 */ /* 0x000fe200078efcff */
[----:B--2---:R-:W-:Y:S01]  /*09c0*/  VIADD R22, R24, 0xffffffe ;  /* 0x0ffffffe18167836 */ /* 0x004fe20000000000 */
[----:B------:R-:W-:Y:S01]  /*09d0*/  IABS R24, R17 ;  /* 0x0000001100187213 */ /* 0x000fe20000000000 */
[-C--:B------:R-:W-:Y:S01]  /*09e0*/  IMAD R54, R54, R60.reuse, RZ ;  /* 0x0000003c36367224 */ /* 0x080fe200078e02ff */
[C---:B------:R-:W-:Y:S01]  /*09f0*/  LOP3.LUT R45, R66.reuse, 0x1a, RZ, 0xfc, !PT ;  /* 0x0000001a422d7812 */ /* 0x040fe200078efcff */
[----:B------:R2:W4:Y:S01]  /*0a00*/  F2I.FTZ.U32.TRUNC.NTZ R23, R22 ;  /* 0x0000001600177305 */ /* 0x000522000021f000 */
[----:B0-----:R-:W-:Y:S01]  /*0a10*/  IMAD.MOV.U32 R20, RZ, RZ, RZ ;  /* 0x000000ffff147224 */ /* 0x001fe200078e00ff */
[C---:B------:R-:W-:Y:S01]  /*0a20*/  LOP3.LUT R48, R66.reuse, 0x18, RZ, 0xfc, !PT ;  /* 0x0000001842307812 */ /* 0x040fe200078efcff */
[-C--:B------:R-:W-:Y:S01]  /*0a30*/  IMAD R53, R53, R60.reuse, RZ ;  /* 0x0000003c35357224 */ /* 0x080fe200078e02ff */
[----:B------:R-:W-:Y:S01]  /*0a40*/  LOP3.LUT R43, R66, 0x16, RZ, 0xfc, !PT ;  /* 0x00000016422b7812 */ /* 0x000fe200078efcff */
[----:B------:R-:W-:Y:S01]  /*0a50*/  IMAD R50, R50, R60, RZ ;  /* 0x0000003c32327224 */ /* 0x000fe200078e02ff */
[C---:B------:R-:W-:Y:S01]  /*0a60*/  LOP3.LUT R69, R66.reuse, 0x8, RZ, 0xfc, !PT ;  /* 0x0000000842457812 */ /* 0x040fe200078efcff */
[--C-:B-1----:R-:W-:Y:S01]  /*0a70*/  IMAD.MOV R26, RZ, RZ, -R21.reuse ;  /* 0x000000ffff1a7224 */ /* 0x102fe200078e0a15 */
[C---:B------:R-:W-:Y:S01]  /*0a80*/  LOP3.LUT R68, R66.reuse, 0x6, RZ, 0xfc, !PT ;  /* 0x0000000642447812 */ /* 0x040fe200078efcff */
[----:B--2---:R-:W-:Y:S01]  /*0a90*/  IMAD.MOV.U32 R22, RZ, RZ, RZ ;  /* 0x000000ffff167224 */ /* 0x004fe200078e00ff */
[----:B------:R-:W-:Y:S01]  /*0aa0*/  LOP3.LUT R67, R66, 0x4, RZ, 0xfc, !PT ;  /* 0x0000000442437812 */ /* 0x000fe200078efcff */
[----:B------:R-:W-:Y:S01]  /*0ab0*/  IMAD R25, R26, R41, RZ ;  /* 0x000000291a197224 */ /* 0x000fe200078e02ff */
[----:B------:R-:W-:Y:S01]  /*0ac0*/  IABS R26, R16 ;  /* 0x00000010001a7213 */ /* 0x000fe20000000000 */
[----:B------:R-:W-:Y:S01]  /*0ad0*/  IMAD R49, R49, R60, RZ ;  /* 0x0000003c31317224 */ /* 0x000fe200078e02ff */
[----:B------:R-:W-:Y:S01]  /*0ae0*/  LOP3.LUT R65, R66, 0x2, RZ, 0xfc, !PT ;  /* 0x0000000242417812 */ /* 0x000fe200078efcff */
[----:B------:R-:W-:Y:S01]  /*0af0*/  IMAD.HI.U32 R21, R21, R25, R20 ;  /* 0x0000001915157227 */ /* 0x000fe200078e0014 */
[----:B------:R-:W-:-:S02]  /*0b00*/  LEA.HI R64, R0, 0x3e, RZ, 0x1a ;  /* 0x0000003e00407811 */ /* 0x000fc400078fd0ff */
[C---:B------:R-:W-:Y:S01]  /*0b10*/  LEA.HI R63, R0.reuse, 0x2e, RZ, 0x1a ;  /* 0x0000002e003f7811 */ /* 0x040fe200078fd0ff */
[----:B----4-:R-:W-:Y:S01]  /*0b20*/  IMAD.MOV R31, RZ, RZ, -R23 ;  /* 0x000000ffff1f7224 */ /* 0x010fe200078e0a17 */
[C---:B------:R-:W-:Y:S01]  /*0b30*/  LEA.HI R62, R0.reuse, 0x1e, RZ, 0x1a ;  /* 0x0000001e003e7811 */ /* 0x040fe200078fd0ff */
[----:B------:R-:W-:Y:S01]  /*0b40*/  IMAD.HI.U32 R19, R21, R24, RZ ;  /* 0x0000001815137227 */ /* 0x000fe200078e00ff */
[----:B------:R-:W-:-:S03]  /*0b50*/  LEA.HI R61, R0, 0xe, RZ, 0x1a ;  /* 0x0000000e003d7811 */ /* 0x000fc600078fd0ff */
[----:B------:R-:W-:-:S04]  /*0b60*/  IMAD.HI.U32 R20, R21, R26, RZ ;  /* 0x0000001a15147227 */ /* 0x000fc800078e00ff */
[----:B------:R-:W-:Y:S02]  /*0b70*/  IMAD R31, R31, R46, RZ ;  /* 0x0000002e1f1f7224 */ /* 0x000fe400078e02ff */
[----:B------:R-:W-:Y:S02]  /*0b80*/  IMAD.MOV R25, RZ, RZ, -R19 ;  /* 0x000000ffff197224 */ /* 0x000fe400078e0a13 */
[----:B------:R-:W-:Y:S02]  /*0b90*/  IMAD.MOV R27, RZ, RZ, -R20 ;  /* 0x000000ffff1b7224 */ /* 0x000fe400078e0a14 */
[----:B------:R-:W-:-:S04]  /*0ba0*/  IMAD.HI.U32 R36, R23, R31, R22 ;  /* 0x0000001f17247227 */ /* 0x000fc800078e0016 */
[----:B------:R-:W-:-:S04]  /*0bb0*/  IMAD.HI.U32 R19, R21, R30, RZ ;  /* 0x0000001e15137227 */ /* 0x000fc800078e00ff */
[----:B------:R-:W-:-:S04]  /*0bc0*/  IMAD.HI.U32 R23, R21, R32, RZ ;  /* 0x0000002015177227 */ /* 0x000fc800078e00ff */
[C---:B------:R-:W-:Y:S01]  /*0bd0*/  IMAD R20, R41.reuse, R25, R24 ;  /* 0x0000001929147224 */ /* 0x040fe200078e0218 */
[----:B------:R-:W-:Y:S01]  /*0be0*/  IABS R25, R12 ;  /* 0x0000000c00197213 */ /* 0x000fe20000000000 */
[C---:B------:R-:W-:Y:S01]  /*0bf0*/  IMAD R22, R41.reuse, R27, R26 ;  /* 0x0000001b29167224 */ /* 0x040fe200078e021a */
[----:B------:R-:W-:Y:S01]  /*0c00*/  IABS R26, R11 ;  /* 0x0000000b001a7213 */ /* 0x000fe20000000000 */
[----:B------:R-:W-:Y:S01]  /*0c10*/  IMAD.MOV R19, RZ, RZ, -R19 ;  /* 0x000000ffff137224 */ /* 0x000fe200078e0a13 */
[C---:B------:R-:W-:Y:S01]  /*0c20*/  ISETP.GT.U32.AND P1, PT, R41.reuse, R20, PT ;  /* 0x000000142900720c */ /* 0x040fe20003f24070 */
[----:B------:R-:W-:Y:S01]  /*0c30*/  IMAD.MOV R24, RZ, RZ, -R23 ;  /* 0x000000ffff187224 */ /* 0x000fe200078e0a17 */
[C---:B------:R-:W-:Y:S01]  /*0c40*/  ISETP.GT.U32.AND P5, PT, R41.reuse, R22, PT ;  /* 0x000000162900720c */ /* 0x040fe20003fa4070 */
[----:B------:R-:W-:Y:S02]  /*0c50*/  IMAD R23, R41, R19, R30 ;  /* 0x0000001329177224 */ /* 0x000fe400078e021e */
[----:B------:R-:W-:-:S02]  /*0c60*/  IMAD.MOV.U32 R30, RZ, RZ, R25 ;  /* 0x000000ffff1e7224 */ /* 0x000fc400078e0019 */
[C---:B------:R-:W-:Y:S01]  /*0c70*/  IMAD R24, R41.reuse, R24, R32 ;  /* 0x0000001829187224 */ /* 0x040fe200078e0220 */
[----:B------:R-:W-:Y:S01]  /*0c80*/  ISETP.GT.U32.AND P0, PT, R41, R23, PT ;  /* 0x000000172900720c */ /* 0x000fe20003f04070 */
[----:B------:R-:W-:Y:S02]  /*0c90*/  IMAD.MOV.U32 R32, RZ, RZ, R26 ;  /* 0x000000ffff207224 */ /* 0x000fe400078e001a */
[----:B------:R-:W-:Y:S01]  /*0ca0*/  IMAD.HI.U32 R19, R21, R34, RZ ;  /* 0x0000002215137227 */ /* 0x000fe200078e00ff */
[----:B------:R-:W-:-:S03]  /*0cb0*/  ISETP.GT.U32.AND P4, PT, R41, R24, PT ;  /* 0x000000182900720c */ /* 0x000fc60003f84070 */
[----:B------:R-:W-:-:S04]  /*0cc0*/  IMAD.HI.U32 R25, R21, R30, RZ ;  /* 0x0000001e15197227 */ /* 0x000fc800078e00ff */
[----:B------:R-:W-:-:S04]  /*0cd0*/  IMAD.HI.U32 R26, R21, R32, RZ ;  /* 0x00000020151a7227 */ /* 0x000fc800078e00ff */
[----:B------:R-:W-:Y:S02]  /*0ce0*/  IMAD.MOV R19, RZ, RZ, -R19 ;  /* 0x000000ffff137224 */ /* 0x000fe400078e0a13 */
[----:B------:R-:W-:Y:S02]  /*0cf0*/  IMAD.MOV R27, RZ, RZ, -R25 ;  /* 0x000000ffff1b7224 */ /* 0x000fe400078e0a19 */
[----:B------:R-:W-:Y:S02]  /*0d00*/  IMAD.MOV R31, RZ, RZ, -R26 ;  /* 0x000000ffff1f7224 */ /* 0x000fe400078e0a1a */
[----:B------:R-:W-:Y:S01]  /*0d10*/  IMAD R25, R41, R19, R34 ;  /* 0x0000001329197224 */ /* 0x000fe200078e0222 */
[----:B------:R-:W-:Y:S01]  /*0d20*/  IABS R34, R8 ;  /* 0x0000000800227213 */ /* 0x000fe20000000000 */
[----:B------:R-:W-:-:S03]  /*0d30*/  IMAD.HI.U32 R19, R21, R38, RZ ;  /* 0x0000002615137227 */ /* 0x000fc600078e00ff */
[C---:B------:R-:W-:Y:S01]  /*0d40*/  ISETP.GT.U32.AND P3, PT, R41.reuse, R25, PT ;  /* 0x000000192900720c */ /* 0x040fe20003f64070 */
[----:B------:R-:W-:Y:S02]  /*0d50*/  IMAD R26, R41, R27, R30 ;  /* 0x0000001b291a7224 */ /* 0x000fe400078e021e */
[----:B------:R-:W-:-:S03]  /*0d60*/  IMAD.HI.U32 R30, R21, R40, RZ ;  /* 0x00000028151e7227 */ /* 0x000fc600078e00ff */
[C---:B------:R-:W-:Y:S01]  /*0d70*/  ISETP.GT.U32.AND P2, PT, R41.reuse, R26, PT ;  /* 0x0000001a2900720c */ /* 0x040fe20003f44070 */
[C---:B------:R-:W-:Y:S01]  /*0d80*/  IMAD R27, R41.reuse, R31, R32 ;  /* 0x0000001f291b7224 */ /* 0x040fe200078e0220 */
[----:B------:R-:W-:Y:S01]  /*0d90*/  IABS R32, R7 ;  /* 0x0000000700207213 */ /* 0x000fe20000000000 */
[----:B------:R-:W-:Y:S02]  /*0da0*/  IMAD.MOV R19, RZ, RZ, -R19 ;  /* 0x000000ffff137224 */ /* 0x000fe400078e0a13 */
[----:B------:R-:W-:Y:S02]  /*0db0*/  IMAD.MOV R31, RZ, RZ, -R30 ;  /* 0x000000ffff1f7224 */ /* 0x000fe400078e0a1e */
[C---:B------:R-:W-:Y:S02]  /*0dc0*/  IMAD R30, R41.reuse, R19, R38 ;  /* 0x00000013291e7224 */ /* 0x040fe400078e0226 */
[----:B------:R-:W-:Y:S02]  /*0dd0*/  IMAD.MOV.U32 R38, RZ, RZ, R32 ;  /* 0x000000ffff267224 */ /* 0x000fe400078e0020 */
[----:B------:R-:W-:-:S02]  /*0de0*/  IMAD R31, R41, R31, R40 ;  /* 0x0000001f291f7224 */ /* 0x000fc400078e0228 */
[----:B------:R-:W-:Y:S02]  /*0df0*/  IMAD.MOV.U32 R40, RZ, RZ, R33 ;  /* 0x000000ffff287224 */ /* 0x000fe400078e0021 */
[----:B------:R-:W-:-:S04]  /*0e00*/  IMAD.HI.U32 R32, R21, R38, RZ ;  /* 0x0000002615207227 */ /* 0x000fc800078e00ff */
[----:B------:R-:W-:-:S04]  /*0e10*/  IMAD.HI.U32 R35, R21, R44, RZ ;  /* 0x0000002c15237227 */ /* 0x000fc800078e00ff */
[----:B------:R-:W-:-:S04]  /*0e20*/  IMAD.HI.U32 R33, R21, R40, RZ ;  /* 0x0000002815217227 */ /* 0x000fc800078e00ff */
[----:B------:R-:W-:Y:S02]  /*0e30*/  IMAD.MOV R37, RZ, RZ, -R32 ;  /* 0x000000ffff257224 */ /* 0x000fe400078e0a20 */
[----:B------:R-:W-:Y:S02]  /*0e40*/  IMAD.MOV R35, RZ, RZ, -R35 ;  /* 0x000000ffff237224 */ /* 0x000fe400078e0a23 */
[----:B------:R-:W-:Y:S02]  /*0e50*/  IMAD.MOV R39, RZ, RZ, -R33 ;  /* 0x000000ffff277224 */ /* 0x000fe400078e0a21 */
[C---:B------:R-:W-:Y:S01]  /*0e60*/  IMAD R33, R41.reuse, R37, R38 ;  /* 0x0000002529217224 */ /* 0x040fe200078e0226 */
[----:B------:R-:W-:Y:S01]  /*0e70*/  IABS R37, R3 ;  /* 0x0000000300257213 */ /* 0x000fe20000000000 */
[----:B------:R-:W-:Y:S02]  /*0e80*/  IMAD R38, R41, R35, R44 ;  /* 0x0000002329267224 */ /* 0x000fe400078e022c */
[----:B------:R-:W-:-:S03]  /*0e90*/  IMAD.HI.U32 R19, R21, R34, RZ ;  /* 0x0000002215137227 */ /* 0x000fc600078e00ff */
[C---:B------:R-:W-:Y:S01]  /*0ea0*/  ISETP.GT.U32.AND P6, PT, R41.reuse, R38, PT ;  /* 0x000000262900720c */ /* 0x040fe20003fc4070 */
[--C-:B------:R-:W-:Y:S02]  /*0eb0*/  @!P1 IMAD.IADD R20, R20, 0x1, -R41.reuse ;  /* 0x0000000114149824 */ /* 0x100fe400078e0a29 */
[----:B------:R-:W-:Y:S02]  /*0ec0*/  @!P5 IMAD.IADD R22, R22, 0x1, -R41 ;  /* 0x000000011616d824 */ /* 0x000fe400078e0a29 */
[----:B------:R-:W-:Y:S02]  /*0ed0*/  IMAD.MOV R19, RZ, RZ, -R19 ;  /* 0x000000ffff137224 */ /* 0x000fe400078e0a13 */
[--C-:B------:R-:W-:Y:S01]  /*0ee0*/  @!P4 IMAD.IADD R24, R24, 0x1, -R41.reuse ;  /* 0x000000011818c824 */ /* 0x100fe200078e0a29 */
[C---:B------:R-:W-:Y:S01]  /*0ef0*/  ISETP.GT.U32.AND P4, PT, R41.reuse, R22, PT ;  /* 0x000000162900720c */ /* 0x040fe20003f84070 */
[----:B------:R-:W-:Y:S02]  /*0f00*/  IMAD R32, R41, R19, R34 ;  /* 0x0000001329207224 */ /* 0x000fe400078e0222 */
[--C-:B------:R-:W-:Y:S01]  /*0f10*/  @!P0 IMAD.IADD R23, R23, 0x1, -R41.reuse ;  /* 0x0000000117178824 */ /* 0x100fe200078e0a29 */
[----:B------:R-:W-:Y:S01]  /*0f20*/  ISETP.GT.U32.AND P0, PT, R41, R20, PT ;  /* 0x000000142900720c */ /* 0x000fe20003f04070 */
[----:B------:R-:W-:-:S02]  /*0f30*/  @!P6 IMAD.IADD R38, R38, 0x1, -R41 ;  /* 0x000000012626e824 */ /* 0x000fc400078e0a29 */
[----:B------:R-:W-:-:S03]  /*0f40*/  IMAD.HI.U32 R19, R21, R42, RZ ;  /* 0x0000002a15137227 */ /* 0x000fc600078e00ff */
[C---:B------:R-:W-:Y:S01]  /*0f50*/  ISETP.GT.U32.AND P1, PT, R41.reuse, R38, PT ;  /* 0x000000262900720c */ /* 0x040fe20003f24070 */
[----:B------:R-:W-:Y:S01]  /*0f60*/  IMAD R34, R41, R39, R40 ;  /* 0x0000002729227224 */ /* 0x000fe200078e0228 */
[----:B------:R-:W-:Y:S01]  /*0f70*/  IABS R40, R4 ;  /* 0x0000000400287213 */ /* 0x000fe20000000000 */
[--C-:B------:R-:W-:Y:S01]  /*0f80*/  @!P3 IMAD.IADD R25, R25, 0x1, -R41.reuse ;  /* 0x000000011919b824 */ /* 0x100fe200078e0a29 */
[C---:B------:R-:W-:Y:S01]  /*0f90*/  ISETP.GT.U32.AND P3, PT, R41.reuse, R23, PT ;  /* 0x000000172900720c */ /* 0x040fe20003f64070 */
[----:B------:R-:W-:Y:S01]  /*0fa0*/  @!P2 IMAD.IADD R26, R26, 0x1, -R41 ;  /* 0x000000011a1aa824 */ /* 0x000fe200078e0a29 */
[C---:B------:R-:W-:Y:S01]  /*0fb0*/  ISETP.GT.U32.AND P2, PT, R41.reuse, R24, PT ;  /* 0x000000182900720c */ /* 0x040fe20003f44070 */
[----:B------:R-:W-:Y:S01]  /*0fc0*/  IMAD.MOV R19, RZ, RZ, -R19 ;  /* 0x000000ffff137224 */ /* 0x000fe200078e0a13 */
[----:B------:R-:W-:Y:S01]  /*0fd0*/  IABS R39, R18 ;  /* 0x0000001200277213 */ /* 0x000fe20000000000 */
[----:B------:R-:W-:Y:S01]  /*0fe0*/  IMAD.MOV.U32 R44, RZ, RZ, R37 ;  /* 0x000000ffff2c7224 */ /* 0x000fe200078e0025 */
[C---:B------:R-:W-:Y:S01]  /*0ff0*/  ISETP.GT.U32.AND P5, PT, R41.reuse, R26, PT ;  /* 0x0000001a2900720c */ /* 0x040fe20003fa4070 */
[C---:B------:R-:W-:Y:S01]  /*1000*/  IMAD R35, R41.reuse, R19, R42 ;  /* 0x0000001329237224 */ /* 0x040fe200078e022a */
[C---:B------:R-:W-:Y:S01]  /*1010*/  ISETP.GT.U32.AND P6, PT, R41.reuse, R25, PT ;  /* 0x000000192900720c */ /* 0x040fe20003fc4070 */
[----:B------:R-:W-:Y:S01]  /*1020*/  @!P1 IMAD.IADD R38, R38, 0x1, -R41 ;  /* 0x0000000126269824 */ /* 0x000fe200078e0a29 */
[----:B------:R-:W-:Y:S01]  /*1030*/  ISETP.GT.U32.AND P1, PT, R41, R27, PT ;  /* 0x0000001b2900720c */ /* 0x000fe20003f24070 */
[----:B------:R-:W-:Y:S01]  /*1040*/  IMAD.HI.U32 R19, R21, R40, RZ ;  /* 0x0000002815137227 */ /* 0x000fe200078e00ff */
[----:B------:R-:W-:-:S03]  /*1050*/  LOP3.LUT R42, R66, 0x14, RZ, 0xfc, !PT ;  /* 0x00000014422a7812 */ /* 0x000fc600078efcff */
[----:B------:R-:W-:Y:S01]  /*1060*/  @!P4 IMAD.IADD R22, R22, 0x1, -R41 ;  /* 0x000000011616c824 */ /* 0x000fe200078e0a29 */
[C---:B------:R-:W-:Y:S01]  /*1070*/  ISETP.GT.U32.AND P4, PT, R41.reuse, R31, PT ;  /* 0x0000001f2900720c */ /* 0x040fe20003f84070 */
[----:B------:R-:W-:Y:S02]  /*1080*/  IMAD.MOV R37, RZ, RZ, -R19 ;  /* 0x000000ffff257224 */ /* 0x000fe400078e0a13 */
[----:B------:R-:W-:Y:S01]  /*1090*/  @!P0 IMAD.IADD R20, R20, 0x1, -R41 ;  /* 0x0000000114148824 */ /* 0x000fe200078e0a29 */
[----:B------:R-:W-:Y:S01]  /*10a0*/  ISETP.GT.U32.AND P0, PT, R41, R30, PT ;  /* 0x0000001e2900720c */ /* 0x000fe20003f04070 */
[----:B------:R-:W-:-:S04]  /*10b0*/  IMAD.HI.U32 R21, R21, R44, RZ ;  /* 0x0000002c15157227 */ /* 0x000fc800078e00ff */
[----:B------:R-:W-:-:S04]  /*10c0*/  IMAD.HI.U32 R19, R36, R39, RZ ;  /* 0x0000002724137227 */ /* 0x000fc800078e00ff */
[----:B------:R-:W-:Y:S01]  /*10d0*/  IMAD R36, R41, R37, R40 ;  /* 0x0000002529247224 */ /* 0x000fe200078e0228 */
[----:B------:R-:W-:Y:S01]  /*10e0*/  SHF.R.S32.HI R40, RZ, 0x6, R0 ;  /* 0x00000006ff287819 */ /* 0x000fe20000011400 */
[--C-:B------:R-:W-:Y:S01]  /*10f0*/  @!P3 IMAD.IADD R23, R23, 0x1, -R41.reuse ;  /* 0x000000011717b824 */ /* 0x100fe200078e0a29 */
[C---:B------:R-:W-:Y:S01]  /*1100*/  ISETP.GT.U32.AND P3, PT, R41.reuse, R32, PT ;  /* 0x000000202900720c */ /* 0x040fe20003f64070 */
[----:B------:R-:W-:Y:S01]  /*1110*/  @!P2 IMAD.IADD R24, R24, 0x1, -R41 ;  /* 0x000000011818a824 */ /* 0x000fe200078e0a29 */
[----:B------:R-:W-:Y:S01]  /*1120*/  ISETP.GT.U32.AND P2, PT, R41, R33, PT ;  /* 0x000000212900720c */ /* 0x000fe20003f44070 */
[----:B------:R-:W-:Y:S01]  /*1130*/  IMAD.MOV R21, RZ, RZ, -R21 ;  /* 0x000000ffff157224 */ /* 0x000fe200078e0a15 */
[----:B------:R-:W-:Y:S01]  /*1140*/  SGXT R40, R40, 0x1 ;  /* 0x000000012828781a */ /* 0x000fe20000000200 */
[----:B------:R-:W-:Y:S02]  /*1150*/  IMAD.MOV R19, RZ, RZ, -R19 ;  /* 0x000000ffff137224 */ /* 0x000fe400078e0a13 */
[--C-:B------:R-:W-:Y:S01]  /*1160*/  @!P1 IMAD.IADD R27, R27, 0x1, -R41.reuse ;  /* 0x000000011b1b9824 */ /* 0x100fe200078e0a29 */
[C---:B------:R-:W-:Y:S01]  /*1170*/  ISETP.GT.U32.AND P1, PT, R41.reuse, R36, PT ;  /* 0x000000242900720c */ /* 0x040fe20003f24070 */
[C---:B------:R-:W-:Y:S01]  /*1180*/  IMAD R37, R41.reuse, R21, R44 ;  /* 0x0000001529257224 */ /* 0x040fe200078e022c */
[----:B------:R-:W-:Y:S01]  /*1190*/  LOP3.LUT R40, R40, 0x90, RZ, 0xc0, !PT ;  /* 0x0000009028287812 */ /* 0x000fe200078ec0ff */
[----:B------:R-:W-:Y:S01]  /*11a0*/  @!P5 IMAD.IADD R26, R26, 0x1, -R41 ;  /* 0x000000011a1ad824 */ /* 0x000fe200078e0a29 */
[----:B------:R-:W-:Y:S01]  /*11b0*/  ISETP.GT.U32.AND P5, PT, R41, R35, PT ;  /* 0x000000232900720c */ /* 0x000fe20003fa4070 */
[----:B------:R-:W-:Y:S01]  /*11c0*/  IMAD R21, R46, R19, R39 ;  /* 0x000000132e157224 */ /* 0x000fe200078e0227 */
[----:B------:R-:W-:Y:S01]  /*11d0*/  SHF.R.S32.HI R19, RZ, 0x1f, R52 ;  /* 0x0000001fff137819 */ /* 0x000fe20000011434 */
[--C-:B------:R-:W-:Y:S01]  /*11e0*/  @!P4 IMAD.IADD R31, R31, 0x1, -R41.reuse ;  /* 0x000000011f1fc824 */ /* 0x100fe200078e0a29 */
[----:B------:R-:W-:Y:S01]  /*11f0*/  ISETP.GT.U32.AND P4, PT, R41, R27, PT ;  /* 0x0000001b2900720c */ /* 0x000fe20003f84070 */
[--C-:B------:R-:W-:Y:S01]  /*1200*/  @!P0 IMAD.IADD R30, R30, 0x1, -R41.reuse ;  /* 0x000000011e1e8824 */ /* 0x100fe200078e0a29 */
[----:B------:R-:W-:Y:S01]  /*1210*/  ISETP.GT.U32.AND P0, PT, R46, R21, PT ;  /* 0x000000152e00720c */ /* 0x000fe20003f04070 */
[--C-:B------:R-:W-:Y:S01]  /*1220*/  @!P6 IMAD.IADD R25, R25, 0x1, -R41.reuse ;  /* 0x000000011919e824 */ /* 0x100fe200078e0a29 */
[----:B------:R-:W-:Y:S01]  /*1230*/  ISETP.GT.U32.AND P6, PT, R41, R34, PT ;  /* 0x000000222900720c */ /* 0x000fe20003fc4070 */
[--C-:B------:R-:W-:Y:S01]  /*1240*/  @!P3 IMAD.IADD R32, R32, 0x1, -R41.reuse ;  /* 0x000000012020b824 */ /* 0x100fe200078e0a29 */
[----:B------:R-:W-:Y:S01]  /*1250*/  ISETP.GE.AND P3, PT, R18, RZ, PT ;  /* 0x000000ff1200720c */ /* 0x000fe20003f66270 */
[--C-:B------:R-:W-:Y:S01]  /*1260*/  @!P2 IMAD.IADD R33, R33, 0x1, -R41.reuse ;  /* 0x000000012121a824 */ /* 0x100fe200078e0a29 */
[C---:B------:R-:W-:Y:S01]  /*1270*/  ISETP.GT.U32.AND P2, PT, R41.reuse, R37, PT ;  /* 0x000000252900720c */ /* 0x040fe20003f44070 */
[--C-:B------:R-:W-:Y:S01]  /*1280*/  @!P1 IMAD.IADD R36, R36, 0x1, -R41.reuse ;  /* 0x0000000124249824 */ /* 0x100fe200078e0a29 */
[----:B------:R-:W-:Y:S01]  /*1290*/  ISETP.GT.U32.AND P1, PT, R41, R32, PT ;  /* 0x000000202900720c */ /* 0x000fe20003f24070 */
[--C-:B------:R-:W-:Y:S01]  /*12a0*/  @!P5 IMAD.IADD R35, R35, 0x1, -R41.reuse ;  /* 0x000000012323d824 */ /* 0x100fe200078e0a29 */
[----:B------:R-:W-:Y:S01]  /*12b0*/  ISETP.GT.U32.AND P5, PT, R41, R31, PT ;  /* 0x0000001f2900720c */ /* 0x000fe20003fa4070 */
[--C-:B------:R-:W-:Y:S01]  /*12c0*/  @!P4 IMAD.IADD R27, R27, 0x1, -R41.reuse ;  /* 0x000000011b1bc824 */ /* 0x100fe200078e0a29 */
[----:B------:R-:W-:Y:S01]  /*12d0*/  ISETP.GT.U32.AND P4, PT, R41, R33, PT ;  /* 0x000000212900720c */ /* 0x000fe20003f84070 */
[--C-:B------:R-:W-:Y:S01]  /*12e0*/  @!P0 IMAD.IADD R21, R21, 0x1, -R46.reuse ;  /* 0x0000000115158824 */ /* 0x100fe200078e0a2e */
[----:B------:R-:W-:Y:S01]  /*12f0*/  LEA.HI R52, R19, R52, RZ, 0x6 ;  /* 0x0000003413347211 */ /* 0x000fe200078f30ff */
[--C-:B------:R-:W-:Y:S01]  /*1300*/  @!P6 IMAD.IADD R34, R34, 0x1, -R41.reuse ;  /* 0x000000012222e824 */ /* 0x100fe200078e0a29 */
[----:B------:R-:W-:Y:S01]  /*1310*/  ISETP.GT.U32.AND P6, PT, R41, R30, PT ;  /* 0x0000001e2900720c */ /* 0x000fe20003fc4070 */
[----:B------:R-:W-:Y:S01]  /*1320*/  IMAD.SHL.U32 R39, R0, 0x2, RZ ;  /* 0x0000000200277824 */ /* 0x000fe200078e00ff */
[----:B------:R-:W-:Y:S01]  /*1330*/  ISETP.GT.U32.AND P0, PT, R46, R21, PT ;  /* 0x000000152e00720c */ /* 0x000fe20003f04070 */
[--C-:B------:R-:W-:Y:S01]  /*1340*/  @!P2 IMAD.IADD R37, R37, 0x1, -R41.reuse ;  /* 0x000000012525a824 */ /* 0x100fe200078e0a29 */
[----:B------:R-:W-:Y:S01]  /*1350*/  ISETP.GT.U32.AND P2, PT, R41, R34, PT ;  /* 0x000000222900720c */ /* 0x000fe20003f44070 */
[----:B------:R-:W-:Y:S01]  /*1360*/  @!P1 IMAD.IADD R32, R32, 0x1, -R41 ;  /* 0x0000000120209824 */ /* 0x000fe200078e0a29 */
[----:B------:R-:W-:Y:S01]  /*1370*/  LOP3.LUT R19, R40, 0x7e, R39, 0x78, !PT ;  /* 0x0000007e28137812 */ /* 0x000fe200078e7827 */
[--C-:B------:R-:W-:Y:S01]  /*1380*/  @!P5 IMAD.IADD R31, R31, 0x1, -R41.reuse ;  /* 0x000000011f1fd824 */ /* 0x100fe200078e0a29 */
[----:B------:R-:W-:Y:S01]  /*1390*/  ISETP.GT.U32.AND P1, PT, R41, R37, PT ;  /* 0x000000252900720c */ /* 0x000fe20003f24070 */
[--C-:B------:R-:W-:Y:S01]  /*13a0*/  @!P4 IMAD.IADD R33, R33, 0x1, -R41.reuse ;  /* 0x000000012121c824 */ /* 0x100fe200078e0a29 */
[----:B------:R-:W-:Y:S01]  /*13b0*/  ISETP.GT.U32.AND P5, PT, R41, R35, PT ;  /* 0x000000232900720c */ /* 0x000fe20003fa4070 */
[----:B------:R-:W-:Y:S01]  /*13c0*/  IMAD R51, R51, R60, RZ ;  /* 0x0000003c33337224 */ /* 0x000fe200078e02ff */
[----:B------:R-:W-:Y:S01]  /*13d0*/  ISETP.NE.AND P4, PT, R28, RZ, PT ;  /* 0x000000ff1c00720c */ /* 0x000fe20003f85270 */
[--C-:B------:R-:W-:Y:S01]  /*13e0*/  @!P6 IMAD.IADD R30, R30, 0x1, -R41.reuse ;  /* 0x000000011e1ee824 */ /* 0x100fe200078e0a29 */
[----:B------:R-:W-:Y:S01]  /*13f0*/  ISETP.GT.U32.AND P6, PT, R41, R36, PT ;  /* 0x000000242900720c */ /* 0x000fe20003fc4070 */
[----:B------:R-:W-:Y:S01]  /*1400*/  @!P0 IMAD.IADD R21, R21, 0x1, -R46 ;  /* 0x0000000115158824 */ /* 0x000fe200078e0a2e */
[----:B------:R-:W-:Y:S01]  /*1410*/  ISETP.GE.AND P0, PT, R17, RZ, PT ;  /* 0x000000ff1100720c */ /* 0x000fe20003f06270 */
[----:B------:R-:W-:Y:S01]  /*1420*/  @!P2 IMAD.IADD R34, R34, 0x1, -R41 ;  /* 0x000000012222a824 */ /* 0x000fe200078e0a29 */
[----:B------:R-:W-:Y:S01]  /*1430*/  ISETP.GE.AND P2, PT, R16, RZ, PT ;  /* 0x000000ff1000720c */ /* 0x000fe20003f46270 */
[----:B------:R-:W-:Y:S01]  /*1440*/  IMAD.MOV.U32 R39, RZ, RZ, R21 ;  /* 0x000000ffff277224 */ /* 0x000fe200078e0015 */
[----:B------:R-:W-:Y:S01]  /*1450*/  LOP3.LUT R21, RZ, R29, RZ, 0x33, !PT ;  /* 0x0000001dff157212 */ /* 0x000fe200078e33ff */
[--C-:B------:R-:W-:Y:S01]  /*1460*/  @!P1 IMAD.IADD R37, R37, 0x1, -R41.reuse ;  /* 0x0000000125259824 */ /* 0x100fe200078e0a29 */
[----:B------:R-:W-:Y:S01]  /*1470*/  ISETP.GE.AND P1, PT, R15, RZ, PT ;  /* 0x000000ff0f00720c */ /* 0x000fe20003f26270 */
[----:B------:R-:W-:Y:S01]  /*1480*/  @!P5 IMAD.IADD R35, R35, 0x1, -R41 ;  /* 0x000000012323d824 */ /* 0x000fe200078e0a29 */
[----:B------:R-:W-:Y:S01]  /*1490*/  ISETP.GE.AND P5, PT, R14, RZ, PT ;  /* 0x000000ff0e00720c */ /* 0x000fe20003fa6270 */
[----:B------:R-:W-:Y:S01]  /*14a0*/  @!P3 IMAD.MOV R39, RZ, RZ, -R39 ;  /* 0x000000ffff27b224 */ /* 0x000fe200078e0a27 */
[----:B------:R-:W-:Y:S01]  /*14b0*/  @!P4 LOP3.LUT R39, RZ, R28, RZ, 0x33, !PT ;  /* 0x0000001cff27c212 */ /* 0x000fe200078e33ff */
[----:B------:R-:W-:Y:S01]  /*14c0*/  @!P6 IMAD.IADD R36, R36, 0x1, -R41 ;  /* 0x000000012424e824 */ /* 0x000fe200078e0a29 */
[----:B------:R-:W-:Y:S01]  /*14d0*/  ISETP.GE.AND P4, PT, R13, RZ, PT ;  /* 0x000000ff0d00720c */ /* 0x000fe20003f86270 */
[----:B------:R-:W-:Y:S01]  /*14e0*/  @!P0 IMAD.MOV R20, RZ, RZ, -R20 ;  /* 0x000000ffff148224 */ /* 0x000fe200078e0a14 */
[----:B------:R-:W-:Y:S01]  /*14f0*/  ISETP.GE.AND P0, PT, R11, RZ, PT ;  /* 0x000000ff0b00720c */ /* 0x000fe20003f06270 */
[----:B------:R-:W-:Y:S01]  /*1500*/  @!P2 IMAD.MOV R22, RZ, RZ, -R22 ;  /* 0x000000ffff16a224 */ /* 0x000fe200078e0a16 */
[----:B------:R-:W-:Y:S01]  /*1510*/  ISETP.GE.AND P3, PT, R12, RZ, PT ;  /* 0x000000ff0c00720c */ /* 0x000fe20003f66270 */
[----:B------:R-:W-:Y:S01]  /*1520*/  IMAD R39, R39, UR4, RZ ;  /* 0x0000000427277c24 */ /* 0x000fe2000f8e02ff */
[----:B------:R-:W-:Y:S01]  /*1530*/  ISETP.GE.AND P2, PT, R10, RZ, PT ;  /* 0x000000ff0a00720c */ /* 0x000fe20003f46270 */
[----:B------:R-:W-:Y:S01]  /*1540*/  @!P1 IMAD.MOV R23, RZ, RZ, -R23 ;  /* 0x000000ffff179224 */ /* 0x000fe200078e0a17 */
[----:B------:R-:W-:Y:S01]  /*1550*/  ISETP.GE.AND P1, PT, R9, RZ, PT ;  /* 0x000000ff0900720c */ /* 0x000fe20003f26270 */
[----:B------:R-:W-:Y:S01]  /*1560*/  @!P5 IMAD.MOV R24, RZ, RZ, -R24 ;  /* 0x000000ffff18d224 */ /* 0x000fe200078e0a18 */
[----:B------:R-:W-:Y:S01]  /*1570*/  ISETP.GE.AND P5, PT, R8, RZ, PT ;  /* 0x000000ff0800720c */ /* 0x000fe20003fa6270 */
[----:B------:R-:W-:Y:S01]  /*1580*/  ULDC UR4, c[0x0][0x240] ;  /* 0x0000900000047ab9 */ /* 0x000fe20000000800 */
[----:B------:R-:W-:Y:S01]  /*1590*/  LOP3.LUT R46, R66, 0x1c, RZ, 0xfc, !PT ;  /* 0x0000001c422e7812 */ /* 0x000fe200078efcff */
[----:B------:R-:W-:Y:S01]  /*15a0*/  @!P4 IMAD.MOV R25, RZ, RZ, -R25 ;  /* 0x000000ffff19c224 */ /* 0x000fe200078e0a19 */
[----:B------:R-:W-:Y:S01]  /*15b0*/  ISETP.GE.AND P4, PT, R7, RZ, PT ;  /* 0x000000ff0700720c */ /* 0x000fe20003f86270 */
        /* <DEDUP_REMOVED lines=10> */
[----:B------:R-:W-:Y:S01]  /*1660*/  IMAD R47, R47, R60, RZ ;  /* 0x0000003c2f2f7224 */ /* 0x000fe200078e02ff */
[----:B------:R-:W-:Y:S01]  /*1670*/  LOP3.LUT R41, R66, 0x12, RZ, 0xfc, !PT ;  /* 0x0000001242297812 */ /* 0x000fe200078efcff */
[----:B------:R-:W-:Y:S01]  /*1680*/  @!P4 IMAD.MOV R33, RZ, RZ, -R33 ;  /* 0x000000ffff21c224 */ /* 0x000fe200078e0a21 */
[----:B------:R-:W-:Y:S01]  /*1690*/  ISETP.NE.AND P4, PT, R29, RZ, PT ;  /* 0x000000ff1d00720c */ /* 0x000fe20003f85270 */
[----:B------:R-:W-:Y:S01]  /*16a0*/  @!P0 IMAD.MOV R35, RZ, RZ, -R35 ;  /* 0x000000ffff238224 */ /* 0x000fe200078e0a23 */
[----:B------:R-:W-:Y:S01]  /*16b0*/  LEA R74, P0, R39, UR6, 0x1 ;  /* 0x00000006274a7c11 */ /* 0x000fe2000f8008ff */
[----:B------:R-:W-:Y:S01]  /*16c0*/  @!P3 IMAD.MOV R34, RZ, RZ, -R34 ;  /* 0x000000ffff22b224 */ /* 0x000fe200078e0a22 */
[C---:B------:R-:W-:Y:S01]  /*16d0*/  SEL R20, R21.reuse, R20, !P4 ;  /* 0x0000001415147207 */ /* 0x040fe20006000000 */
[----:B------:R-:W-:Y:S01]  /*16e0*/  @!P2 IMAD.MOV R36, RZ, RZ, -R36 ;  /* 0x000000ffff24a224 */ /* 0x000fe200078e0a24 */
[C---:B------:R-:W-:Y:S01]  /*16f0*/  SEL R22, R21.reuse, R22, !P4 ;  /* 0x0000001615167207 */ /* 0x040fe20006000000 */
[----:B------:R-:W-:Y:S01]  /*1700*/  @!P1 IMAD.MOV R37, RZ, RZ, -R37 ;  /* 0x000000ffff259224 */ /* 0x000fe200078e0a25 */
[C---:B------:R-:W-:Y:S01]  /*1710*/  SEL R23, R21.reuse, R23, !P4 ;  /* 0x0000001715177207 */ /* 0x040fe20006000000 */
[----:B------:R-:W-:Y:S01]  /*1720*/  @!P5 IMAD.MOV R38, RZ, RZ, -R38 ;  /* 0x000000ffff26d224 */ /* 0x000fe200078e0a26 */
[C---:B------:R-:W-:Y:S01]  /*1730*/  SEL R24, R21.reuse, R24, !P4 ;  /* 0x0000001815187207 */ /* 0x040fe20006000000 */
[----:B------:R-:W-:Y:S01]  /*1740*/  IMAD R20, R20, UR4, RZ ;  /* 0x0000000414147c24 */ /* 0x000fe2000f8e02ff */
[C---:B------:R-:W-:Y:S01]  /*1750*/  SEL R25, R21.reuse, R25, !P4 ;  /* 0x0000001915197207 */ /* 0x040fe20006000000 */
[----:B------:R-:W-:Y:S01]  /*1760*/  IMAD R22, R22, UR4, RZ ;  /* 0x0000000416167c24 */ /* 0x000fe2000f8e02ff */
[----:B------:R-:W-:Y:S01]  /*1770*/  SEL R26, R21, R26, !P4 ;  /* 0x0000001a151a7207 */ /* 0x000fe20006000000 */
[----:B------:R-:W-:Y:S01]  /*1780*/  IMAD R23, R23, UR4, RZ ;  /* 0x0000000417177c24 */ /* 0x000fe2000f8e02ff */
[C---:B------:R-:W-:Y:S01]  /*1790*/  SEL R27, R21.reuse, R27, !P4 ;  /* 0x0000001b151b7207 */ /* 0x040fe20006000000 */
[----:B------:R-:W-:Y:S01]  /*17a0*/  IMAD R24, R24, UR4, RZ ;  /* 0x0000000418187c24 */ /* 0x000fe2000f8e02ff */
[----:B------:R-:W-:Y:S01]  /*17b0*/  SEL R30, R21, R30, !P4 ;  /* 0x0000001e151e7207 */ /* 0x000fe20006000000 */
[----:B------:R-:W-:Y:S01]  /*17c0*/  IMAD R25, R25, UR4, RZ ;  /* 0x0000000419197c24 */ /* 0x000fe2000f8e02ff */
[----:B------:R-:W-:Y:S01]  /*17d0*/  SEL R31, R21, R31, !P4 ;  /* 0x0000001f151f7207 */ /* 0x000fe20006000000 */
[----:B------:R-:W-:Y:S01]  /*17e0*/  IMAD R26, R26, UR4, RZ ;  /* 0x000000041a1a7c24 */ /* 0x000fe2000f8e02ff */
[----:B------:R-:W-:Y:S01]  /*17f0*/  LEA.HI.X.SX32 R75, R39, UR7, 0x1, P0 ;  /* 0x00000007274b7c11 */ /* 0x000fe200080f0eff */
[----:B------:R-:W-:Y:S01]  /*1800*/  ULDC.64 UR6, c[0x0][0x218] ;  /* 0x0000860000067ab9 */ /* 0x000fe20000000a00 */
[----:B------:R-:W-:Y:S01]  /*1810*/  SEL R32, R21, R32, !P4 ;  /* 0x0000002015207207 */ /* 0x000fe20006000000 */
        /* <DEDUP_REMOVED lines=13> */
[----:B------:R-:W-:Y:S01]  /*18f0*/  LEA R108, P2, R20, UR6, 0x1 ;  /* 0x00000006146c7c11 */ /* 0x000fe2000f8408ff */
[----:B------:R-:W-:Y:S01]  /*1900*/  IMAD R36, R36, UR4, RZ ;  /* 0x0000000424247c24 */ /* 0x000fe2000f8e02ff */
[----:B------:R-:W-:Y:S01]  /*1910*/  LEA R106, P1, R22, UR6, 0x1 ;  /* 0x00000006166a7c11 */ /* 0x000fe2000f8208ff */
[----:B------:R-:W-:Y:S01]  /*1920*/  IMAD R37, R37, UR4, RZ ;  /* 0x0000000425257c24 */ /* 0x000fe2000f8e02ff */
[----:B------:R-:W-:Y:S01]  /*1930*/  LEA.HI.X.SX32 R109, R20, UR7, 0x1, P2 ;  /* 0x00000007146d7c11 */ /* 0x000fe200090f0eff */
[----:B------:R-:W-:Y:S01]  /*1940*/  IMAD R21, R21, UR4, RZ ;  /* 0x0000000415157c24 */ /* 0x000fe2000f8e02ff */
[----:B------:R-:W-:Y:S01]  /*1950*/  LEA.HI.X.SX32 R107, R22, UR7, 0x1, P1 ;  /* 0x00000007166b7c11 */ /* 0x000fe200088f0eff */
[----:B------:R-:W-:Y:S01]  /*1960*/  UMOV UR4, URZ ;  /* 0x0000003f00047c82 */ /* 0x000fe20008000000 */
[----:B------:R-:W-:Y:S01]  /*1970*/  LEA R104, P0, R23, UR6, 0x1 ;  /* 0x0000000617687c11 */ /* 0x000fe2000f8008ff */
[----:B------:R-:W-:Y:S01]  /*1980*/  UIADD3.X UR9, UR4, 0x40000040, URZ, UP0, !UPT ;  /* 0x4000004004097890 */ /* 0x000fe200087fe43f */
[----:B------:R-:W-:Y:S01]  /*1990*/  LEA R102, P4, R24, UR6, 0x1 ;  /* 0x0000000618667c11 */ /* 0x000fe2000f8808ff */
[-C--:B------:R-:W-:Y:S01]  /*19a0*/  IMAD R46, R46, R60.reuse, RZ ;  /* 0x0000003c2e2e7224 */ /* 0x080fe200078e02ff */
        /* <DEDUP_REMOVED lines=10> */
[----:B------:R-:W-:Y:S01]  /*1a50*/  LEA.HI.X.SX32 R105, R23, UR7, 0x1, P0 ;  /* 0x0000000717697c11 */ /* 0x000fe200080f0eff */
        /* <DEDUP_REMOVED lines=13> */
[----:B------:R-:W-:Y:S01]  /*1b30*/  LEA R96, P0, R32, UR6, 0x1 ;  /* 0x0000000620607c11 */ /* 0x000fe2000f8008ff */
[----:B------:R-:W-:Y:S01]  /*1b40*/  IMAD R61, R61, R60, RZ ;  /* 0x0000003c3d3d7224 */ /* 0x000fe200078e02ff */
[----:B------:R-:W-:Y:S01]  /*1b50*/  LEA R90, P4, R33, UR6, 0x1 ;  /* 0x00000006215a7c11 */ /* 0x000fe2000f8808ff */
[----:B---3--:R-:W-:Y:S01]  /*1b60*/  IMAD R59, R59, R58, RZ ;  /* 0x0000003a3b3b7224 */ /* 0x008fe200078e02ff */
[----:B------:R-:W-:-:S02]  /*1b70*/  LEA R116, P6, R34, UR6, 0x1 ;  /* 0x0000000622747c11 */ /* 0x000fc4000f8c08ff */
[----:B------:R-:W-:Y:S02]  /*1b80*/  CS2R R24, SRZ ;  /* 0x0000000000187805 */ /* 0x000fe4000001ff00 */
[----:B------:R-:W-:Y:S02]  /*1b90*/  LEA R114, P5, R35, UR6, 0x1 ;  /* 0x0000000623727c11 */ /* 0x000fe4000f8a08ff */
[----:B------:R-:W-:Y:S02]  /*1ba0*/  CS2R R26, SRZ ;  /* 0x00000000001a7805 */ /* 0x000fe4000001ff00 */
[----:B------:R-:W-:Y:S02]  /*1bb0*/  LEA R92, P3, R36, UR6, 0x1 ;  /* 0x00000006245c7c11 */ /* 0x000fe4000f8608ff */
[----:B------:R-:W-:Y:S02]  /*1bc0*/  CS2R R28, SRZ ;  /* 0x00000000001c7805 */ /* 0x000fe4000001ff00 */
[----:B------:R-:W-:-:S02]  /*1bd0*/  LEA R120, P2, R37, UR6, 0x1 ;  /* 0x0000000625787c11 */ /* 0x000fc4000f8408ff */
[----:B------:R-:W-:Y:S02]  /*1be0*/  CS2R R30, SRZ ;  /* 0x00000000001e7805 */ /* 0x000fe4000001ff00 */
[C---:B------:R-:W-:Y:S01]  /*1bf0*/  LEA R118, P1, R21.reuse, UR6, 0x1 ;  /* 0x0000000615767c11 */ /* 0x040fe2000f8208ff */
[----:B------:R-:W-:Y:S01]  /*1c00*/  UIADD3 UR6, UR12, 0x2000, URZ ;  /* 0x000020000c067890 */ /* 0x000fe2000fffe03f */
[C---:B------:R-:W-:Y:S02]  /*1c10*/  LOP3.LUT R20, R66.reuse, 0x28, RZ, 0xfc, !PT ;  /* 0x0000002842147812 */ /* 0x040fe400078efcff */
[----:B------:R-:W-:Y:S02]  /*1c20*/  CS2R R38, SRZ ;  /* 0x0000000000267805 */ /* 0x000fe4000001ff00 */
[----:B------:R-:W-:Y:S01]  /*1c30*/  LEA.HI.X.SX32 R119, R21, UR7, 0x1, P1 ;  /* 0x0000000715777c11 */ /* 0x000fe200088f0eff */
[----:B------:R-:W-:Y:S01]  /*1c40*/  USHF.R.U32.HI UR6, URZ, 0x4, UR6 ;  /* 0x000000043f067899 */ /* 0x000fe20008011606 */
[----:B------:R-:W-:Y:S01]  /*1c50*/  LOP3.LUT R21, R66, 0x30, RZ, 0xfc, !PT ;  /* 0x0000003042157812 */ /* 0x000fe200078efcff */
[-C--:B------:R-:W-:Y:S01]  /*1c60*/  IMAD R20, R20, R60.reuse, RZ ;  /* 0x0000003c14147224 */ /* 0x080fe200078e02ff */
[C---:B------:R-:W-:Y:S01]  /*1c70*/  LOP3.LUT R44, R66.reuse, 0x10, RZ, 0xfc, !PT ;  /* 0x00000010422c7812 */ /* 0x040fe200078efcff */
[----:B------:R-:W-:Y:S01]  /*1c80*/  USGXT.U32 UR6, UR6, 0xe ;  /* 0x0000000e0606789a */ /* 0x000fe20008000000 */
[C---:B------:R-:W-:Y:S01]  /*1c90*/  LOP3.LUT R22, R66.reuse, 0xc, RZ, 0xfc, !PT ;  /* 0x0000000c42167812 */ /* 0x040fe200078efcff */
[-C--:B------:R-:W-:Y:S01]  /*1ca0*/  IMAD R21, R21, R60.reuse, RZ ;  /* 0x0000003c15157224 */ /* 0x080fe200078e02ff */
[----:B------:R-:W-:Y:S01]  /*1cb0*/  LOP3.LUT R23, R66, 0xa, RZ, 0xfc, !PT ;  /* 0x0000000a42177812 */ /* 0x000fe200078efcff */
[----:B------:R-:W-:Y:S01]  /*1cc0*/  UIADD3 UR10, UP0, UR6, 0x2, URZ ;  /* 0x00000002060a7890 */ /* 0x000fe2000ff1e03f */
[----:B------:R-:W-:Y:S01]  /*1cd0*/  LEA.HI.X.SX32 R97, R32, UR7, 0x1, P0 ;  /* 0x0000000720617c11 */ /* 0x000fe200080f0eff */
[-C--:B------:R-:W-:Y:S01]  /*1ce0*/  IMAD R44, R44, R60.reuse, RZ ;  /* 0x0000003c2c2c7224 */ /* 0x080fe200078e02ff */
[----:B------:R-:W-:Y:S01]  /*1cf0*/  LEA.HI.X.SX32 R91, R33, UR7, 0x1, P4 ;  /* 0x00000007215b7c11 */ /* 0x000fe2000a0f0eff */
[-C--:B------:R-:W-:Y:S01]  /*1d00*/  IMAD R22, R22, R60.reuse, RZ ;  /* 0x0000003c16167224 */ /* 0x080fe200078e02ff */
[----:B------:R-:W-:Y:S01]  /*1d10*/  LEA.HI.X.SX32 R117, R34, UR7, 0x1, P6 ;  /* 0x0000000722757c11 */ /* 0x000fe2000b0f0eff */
[-C--:B------:R-:W-:Y:S01]  /*1d20*/  IMAD R23, R23, R60.reuse, RZ ;  /* 0x0000003c17177224 */ /* 0x080fe200078e02ff */
[----:B------:R-:W-:Y:S01]  /*1d30*/  LEA.HI.X.SX32 R115, R35, UR7, 0x1, P5 ;  /* 0x0000000723737c11 */ /* 0x000fe2000a8f0eff */
[----:B------:R-:W-:Y:S01]  /*1d40*/  IMAD R66, R66, R60, RZ ;  /* 0x0000003c42427224 */ /* 0x000fe200078e02ff */
[----:B------:R-:W-:Y:S01]  /*1d50*/  LEA.HI.X.SX32 R93, R36, UR7, 0x1, P3 ;  /* 0x00000007245d7c11 */ /* 0x000fe200098f0eff */
[----:B------:R-:W-:Y:S01]  /*1d60*/  UIADD3.X UR11, UR5, 0x40000040, URZ, UP0, !UPT ;  /* 0x40000040050b7890 */ /* 0x000fe200087fe43f */
[----:B------:R-:W-:-:S02]  /*1d70*/  LEA.HI.X.SX32 R145, R37, UR7, 0x1, P2 ;  /* 0x0000000725917c11 */ /* 0x000fc400090f0eff */
[----:B------:R-:W-:Y:S02]  /*1d80*/  CS2R R32, SRZ ;  /* 0x0000000000207805 */ /* 0x000fe4000001ff00 */
[----:B------:R-:W-:Y:S02]  /*1d90*/  CS2R R34, SRZ ;  /* 0x0000000000227805 */ /* 0x000fe4000001ff00 */
[----:B------:R-:W-:Y:S01]  /*1da0*/  CS2R R36, SRZ ;  /* 0x0000000000247805 */ /* 0x000fe2000001ff00 */
[----:B------:R-:W-:Y:S01]  /*1db0*/  IMAD.SHL.U32 R60, R60, 0x40, RZ ;  /* 0x000000403c3c7824 */ /* 0x000fe200078e00ff */
[----:B------:R-:W-:Y:S01]  /*1dc0*/  SHF.R.S32.HI R52, RZ, 0x6, R52 ;  /* 0x00000006ff347819 */ /* 0x000fe20000011434 */
[----:B------:R-:W-:Y:S01]  /*1dd0*/  IMAD.SHL.U32 R58, R58, 0x40, RZ ;  /* 0x000000403a3a7824 */ /* 0x000fe200078e00ff */
[C---:B------:R-:W-:Y:S01]  /*1de0*/  LOP3.LUT R57, R19.reuse, 0x20, RZ, 0x3c, !PT ;  /* 0x0000002013397812 */ /* 0x040fe200078e3cff */
[----:B------:R-:W-:Y:S01]  /*1df0*/  UIADD3.64 UR16, UR8, 0x80, URZ ;  /* 0x0000008008107897 */ /* 0x000fe2000fffe03f */
[C---:B------:R-:W-:Y:S01]  /*1e00*/  LOP3.LUT R56, R19.reuse, 0x40, RZ, 0x3c, !PT ;  /* 0x0000004013387812 */ /* 0x040fe200078e3cff */
[----:B------:R-:W-:Y:S01]  /*1e10*/  UIADD3.64 UR20, UR8, 0x100, URZ ;  /* 0x0000010008147897 */ /* 0x000fe2000fffe03f */
[----:B------:R-:W-:Y:S01]  /*1e20*/  LOP3.LUT R55, R19, 0x60, RZ, 0x3c, !PT ;  /* 0x0000006013377812 */ /* 0x000fe200078e3cff */
[----:B------:R-:W-:-:S02]  /*1e30*/  UIADD3.64 UR18, UR10, 0x2, URZ ;  /* 0x000000020a127897 */ /* 0x000fc4000fffe03f */
[----:B------:R-:W-:-:S12]  /*1e40*/  UIADD3.64 UR22, UR10, 0x4, URZ ;  /* 0x000000040a167897 */ /* 0x000fd8000fffe03f */
.L_x_1:
[----:B------:R-:W-:Y:S01]  /*1e50*/  LEA.HI R40, R0, 0xe, RZ, 0x1a ;  /* 0x0000000e00287811 */ /* 0x000fe200078fd0ff */
[----:B------:R-:W-:Y:S01]  /*1e60*/  IMAD.WIDE R82, R61, 0x2, R74 ;  /* 0x000000023d527825 */ /* 0x000fe200078e024a */
[----:B------:R-:W-:Y:S02]  /*1e70*/  SHF.R.U32.HI R86, RZ, 0x6, R0 ;  /* 0x00000006ff567819 */ /* 0x000fe40000011600 */
[----:B------:R-:W-:Y:S01]  /*1e80*/  ISETP.GE.AND P2, PT, R40, UR14, PT ;  /* 0x0000000e28007c0c */ /* 0x000fe2000bf46270 */
[----:B------:R-:W-:Y:S01]  /*1e90*/  IMAD.WIDE R84, R62, 0x2, R74 ;  /* 0x000000023e547825 */ /* 0x000fe200078e024a */
[C---:B------:R-:W-:Y:S02]  /*1ea0*/  LEA.HI R40, R0.reuse, 0x3e, RZ, 0x1a ;  /* 0x0000003e00287811 */ /* 0x040fe400078fd0ff */
[C---:B------:R-:W-:Y:S02]  /*1eb0*/  LEA.HI R76, R0.reuse, 0x1e, RZ, 0x1a ;  /* 0x0000001e004c7811 */ /* 0x040fe400078fd0ff */
[----:B------:R-:W-:-:S02]  /*1ec0*/  LEA.HI R77, R0, 0x2e, RZ, 0x1a ;  /* 0x0000002e004d7811 */ /* 0x000fc400078fd0ff */
[----:B------:R-:W-:Y:S02]  /*1ed0*/  ISETP.GE.AND P5, PT, R40, UR14, PT ;  /* 0x0000000e28007c0c */ /* 0x000fe4000bfa6270 */
[----:B------:R-:W-:Y:S02]  /*1ee0*/  SGXT.U32 R86, R86, 0x1 ;  /* 0x000000015656781a */ /* 0x000fe40000000000 */
[----:B------:R-:W-:Y:S02]  /*1ef0*/  ISETP.GE.AND P3, PT, R76, UR14, PT ;  /* 0x0000000e4c007c0c */ /* 0x000fe4000bf66270 */
[----:B------:R-:W-:Y:S02]  /*1f00*/  PRMT R138, RZ, 0x7610, R138 ;  /* 0x00007610ff8a7816 */ /* 0x000fe4000000008a */
[----:B------:R-:W-:Y:S02]  /*1f10*/  ISETP.GE.AND P4, PT, R77, UR14, PT ;  /* 0x0000000e4d007c0c */ /* 0x000fe4000bf86270 */
[----:B------:R-:W-:-:S02]  /*1f20*/  LOP3.LUT R40, R86, 0x2, RZ, 0xfc, !PT ;  /* 0x0000000256287812 */ /* 0x000fc400078efcff */
[----:B------:R-:W-:Y:S01]  /*1f30*/  LOP3.LUT R78, R0, 0x3f, RZ, 0xc0, !PT ;  /* 0x0000003f004e7812 */ /* 0x000fe200078ec0ff */
[----:B------:R0:W2:Y:S01]  /*1f40*/  @!P2 LDG.E.U16 R138, desc[UR24][R82.64] ;  /* 0x00000018528aa981 */ /* 0x0000a2000c1e1500 */
[----:B------:R-:W-:Y:S01]  /*1f50*/  ISETP.GE.AND P1, PT, R86, UR14, PT ;  /* 0x0000000e56007c0c */ /* 0x000fe2000bf26270 */
[----:B------:R-:W-:Y:S01]  /*1f60*/  IMAD.WIDE R80, R64, 0x2, R74 ;  /* 0x0000000240507825 */ /* 0x000fe200078e024a */
[----:B------:R-:W-:Y:S02]  /*1f70*/  PRMT R126, RZ, 0x7610, R126 ;  /* 0x00007610ff7e7816 */ /* 0x000fe4000000007e */
[----:B------:R-:W-:Y:S02]  /*1f80*/  PRMT R134, RZ, 0x7610, R134 ;  /* 0x00007610ff867816 */ /* 0x000fe40000000086 */
[----:B------:R-:W-:Y:S02]  /*1f90*/  ISETP.GE.AND P2, PT, R40, UR14, PT ;  /* 0x0000000e28007c0c */ /* 0x000fe4000bf46270 */
[----:B------:R-:W-:Y:S01]  /*1fa0*/  ISETP.GE.AND P0, PT, R78, UR14, PT ;  /* 0x0000000e4e007c0c */ /* 0x000fe2000bf06270 */
[----:B------:R-:W-:Y:S01]  /*1fb0*/  IMAD.WIDE R78, R63, 0x2, R74 ;  /* 0x000000023f4e7825 */ /* 0x000fe200078e024a */
[----:B------:R-:W-:Y:S01]  /*1fc0*/  PRMT R130, RZ, 0x7610, R130 ;  /* 0x00007610ff827816 */ /* 0x000fe20000000082 */
[----:B------:R-:W3:Y:S01]  /*1fd0*/  @!P5 LDG.E.U16 R126, desc[UR24][R80.64] ;  /* 0x00000018507ed981 */ /* 0x000ee2000c1e1500 */
[----:B------:R-:W-:-:S02]  /*1fe0*/  LOP3.LUT R87, R86, 0x4, RZ, 0xfc, !PT ;  /* 0x0000000456577812 */ /* 0x000fc400078efcff */
[----:B0-----:R-:W-:Y:S01]  /*1ff0*/  LOP3.LUT R82, R86, 0xa, RZ, 0xfc, !PT ;  /* 0x0000000a56527812 */ /* 0x001fe200078efcff */
[----:B------:R-:W4:Y:S01]  /*2000*/  @!P3 LDG.E.U16 R134, desc[UR24][R84.64] ;  /* 0x000000185486b981 */ /* 0x000f22000c1e1500 */
[----:B------:R-:W-:Y:S01]  /*2010*/  PRMT R110, RZ, 0x7610, R110 ;  /* 0x00007610ff6e7816 */ /* 0x000fe2000000006e */
[----:B------:R-:W-:Y:S01]  /*2020*/  IMAD.WIDE R76, R66, 0x2, R74 ;  /* 0x00000002424c7825 */ /* 0x000fe200078e024a */
[----:B------:R-:W-:Y:S01]  /*2030*/  ISETP.GE.AND P5, PT, R87, UR14, PT ;  /* 0x0000000e57007c0c */ /* 0x000fe2000bfa6270 */
[----:B------:R0:W5:Y:S01]  /*2040*/  @!P4 LDG.E.U16 R130, desc[UR24][R78.64] ;  /* 0x000000184e82c981 */ /* 0x000162000c1e1500 */
[----:B------:R-:W-:Y:S02]  /*2050*/  LOP3.LUT R88, R86, 0x6, RZ, 0xfc, !PT ;  /* 0x0000000656587812 */ /* 0x000fe400078efcff */
[----:B------:R-:W-:Y:S01]  /*2060*/  PRMT R156, RZ, 0x7610, R156 ;  /* 0x00007610ff9c7816 */ /* 0x000fe2000000009c */
[----:B------:R-:W2:Y:S01]  /*2070*/  @!P1 LDG.E.U16 R110, desc[UR24][R76.64] ;  /* 0x000000184c6e9981 */ /* 0x000ea2000c1e1500 */
[----:B------:R-:W-:-:S02]  /*2080*/  ISETP.GE.AND P3, PT, R82, UR14, PT ;  /* 0x0000000e52007c0c */ /* 0x000fc4000bf66270 */
[----:B------:R-:W-:Y:S01]  /*2090*/  LOP3.LUT R40, R86, 0x8, RZ, 0xfc, !PT ;  /* 0x0000000856287812 */ /* 0x000fe200078efcff */
[--C-:B0-----:R-:W-:Y:S01]  /*20a0*/  IMAD.WIDE R78, R65, 0x2, R74.reuse ;  /* 0x00000002414e7825 */ /* 0x101fe200078e024a */
[----:B------:R-:W-:Y:S02]  /*20b0*/  ISETP.GE.AND P4, PT, R88, UR14, PT ;  /* 0x0000000e58007c0c */ /* 0x000fe4000bf86270 */
[----:B------:R-:W-:Y:S01]  /*20c0*/  LOP3.LUT R83, R86, 0xc, RZ, 0xfc, !PT ;  /* 0x0000000c56537812 */ /* 0x000fe200078efcff */
[----:B------:R-:W-:Y:S01]  /*20d0*/  IMAD.WIDE R80, R67, 0x2, R74 ;  /* 0x0000000243507825 */ /* 0x000fe200078e024a */
[----:B------:R-:W-:Y:S01]  /*20e0*/  PRMT R133, RZ, 0x7610, R133 ;  /* 0x00007610ff857816 */ /* 0x000fe20000000085 */
[----:B------:R0:W3:Y:S01]  /*20f0*/  @!P2 LDG.E.U16 R156, desc[UR24][R78.64] ;  /* 0x000000184e9ca981 */ /* 0x0000e2000c1e1500 */
[----:B------:R-:W-:Y:S02]  /*2100*/  ISETP.GE.AND P1, PT, R40, UR14, PT ;  /* 0x0000000e28007c0c */ /* 0x000fe4000bf26270 */
[----:B------:R-:W-:-:S02]  /*2110*/  ISETP.GE.AND P2, PT, R83, UR14, PT ;  /* 0x0000000e53007c0c */ /* 0x000fc4000bf46270 */
[----:B------:R-:W-:Y:S01]  /*2120*/  PRMT R154, RZ, 0x7610, R154 ;  /* 0x00007610ff9a7816 */ /* 0x000fe2000000009a */
[----:B------:R1:W4:Y:S01]  /*2130*/  @!P5 LDG.E.U16 R133, desc[UR24][R80.64] ;  /* 0x000000185085d981 */ /* 0x000322000c1e1500 */
[C---:B------:R-:W-:Y:S01]  /*2140*/  LOP3.LUT R82, R86.reuse, 0x10, RZ, 0xfc, !PT ;  /* 0x0000001056527812 */ /* 0x040fe200078efcff */
[----:B0-----:R-:W-:Y:S01]  /*2150*/  IMAD.WIDE R78, R23, 0x2, R74 ;  /* 0x00000002174e7825 */ /* 0x001fe200078e024a */
[----:B------:R-:W-:Y:S02]  /*2160*/  PRMT R140, RZ, 0x7610, R140 ;  /* 0x00007610ff8c7816 */ /* 0x000fe4000000008c */
[----:B------:R-:W-:Y:S01]  /*2170*/  LOP3.LUT R87, R86, 0x14, RZ, 0xfc, !PT ;  /* 0x0000001456577812 */ /* 0x000fe200078efcff */
[----:B------:R-:W-:Y:S01]  /*2180*/  IMAD.WIDE R76, R68, 0x2, R74 ;  /* 0x00000002444c7825 */ /* 0x000fe200078e024a */
[----:B------:R-:W-:Y:S01]  /*2190*/  PRMT R40, RZ, 0x7610, R40 ;  /* 0x00007610ff287816 */ /* 0x000fe20000000028 */
[----:B------:R-:W5:Y:S01]  /*21a0*/  @!P3 LDG.E.U16 R154, desc[UR24][R78.64] ;  /* 0x000000184e9ab981 */ /* 0x000f62000c1e1500 */
[----:B------:R-:W-:Y:S01]  /*21b0*/  ISETP.GE.AND P5, PT, R82, UR14, PT ;  /* 0x0000000e52007c0c */ /* 0x000fe2000bfa6270 */
[----:B------:R-:W-:Y:S01]  /*21c0*/  IMAD.WIDE R84, R69, 0x2, R74 ;  /* 0x0000000245547825 */ /* 0x000fe200078e024a */
[----:B------:R-:W-:Y:S01]  /*21d0*/  PRMT R131, RZ, 0x7610, R131 ;  /* 0x00007610ff837816 */ /* 0x000fe20000000083 */
[----:B------:R0:W4:Y:S01]  /*21e0*/  @!P4 LDG.E.U16 R140, desc[UR24][R76.64] ;  /* 0x000000184c8cc981 */ /* 0x000122000c1e1500 */
[----:B------:R-:W-:Y:S01]  /*21f0*/  ISETP.GE.AND P3, PT, R87, UR14, PT ;  /* 0x0000000e57007c0c */ /* 0x000fe2000bf66270 */
[----:B-1----:R-:W-:Y:S01]  /*2200*/  IMAD.WIDE R80, R22, 0x2, R74 ;  /* 0x0000000216507825 */ /* 0x002fe200078e024a */
[C---:B------:R-:W-:Y:S01]  /*2210*/  LOP3.LUT R83, R86.reuse, 0x12, RZ, 0xfc, !PT ;  /* 0x0000001256537812 */ /* 0x040fe200078efcff */
[----:B------:R1:W3:Y:S01]  /*2220*/  @!P1 LDG.E.U16 R40, desc[UR24][R84.64] ;  /* 0x0000001854289981 */ /* 0x0002e2000c1e1500 */
[----:B------:R-:W-:-:S02]  /*2230*/  LOP3.LUT R82, R86, 0x28, RZ, 0xfc, !PT ;  /* 0x0000002856527812 */ /* 0x000fc400078efcff */
[----:B------:R-:W-:Y:S01]  /*2240*/  ISETP.GE.AND P4, PT, R83, UR14, PT ;  /* 0x0000000e53007c0c */ /* 0x000fe2000bf86270 */
[----:B------:R1:W4:Y:S01]  /*2250*/  @!P2 LDG.E.U16 R131, desc[UR24][R80.64] ;  /* 0x000000185083a981 */ /* 0x000322000c1e1500 */
[----:B0-----:R-:W-:Y:S02]  /*2260*/  LOP3.LUT R76, R86, 0x16, RZ, 0xfc, !PT ;  /* 0x00000016564c7812 */ /* 0x001fe400078efcff */
[----:B------:R-:W-:Y:S01]  /*2270*/  ISETP.GE.AND P1, PT, R82, UR14, PT ;  /* 0x0000000e52007c0c */ /* 0x000fe2000bf26270 */
[----:B------:R-:W-:Y:S01]  /*2280*/  IMAD.WIDE R82, R44, 0x2, R74 ;  /* 0x000000022c527825 */ /* 0x000fe200078e024a */
[----:B------:R-:W-:Y:S02]  /*2290*/  PRMT R137, RZ, 0x7610, R137 ;  /* 0x00007610ff897816 */ /* 0x000fe40000000089 */
[----:B------:R-:W-:Y:S01]  /*22a0*/  ISETP.GE.AND P2, PT, R76, UR14, PT ;  /* 0x0000000e4c007c0c */ /* 0x000fe2000bf46270 */
[----:B-1----:R-:W-:Y:S01]  /*22b0*/  IMAD.WIDE R84, R42, 0x2, R74 ;  /* 0x000000022a547825 */ /* 0x002fe200078e024a */
[----:B------:R-:W-:-:S02]  /*22c0*/  PRMT R129, RZ, 0x7610, R129 ;  /* 0x00007610ff817816 */ /* 0x000fc40000000081 */
[C---:B------:R-:W-:Y:S01]  /*22d0*/  LOP3.LUT R87, R86.reuse, 0x18, RZ, 0xfc, !PT ;  /* 0x0000001856577812 */ /* 0x040fe200078efcff */
[----:B------:R-:W5:Y:S01]  /*22e0*/  @!P5 LDG.E.U16 R137, desc[UR24][R82.64] ;  /* 0x000000185289d981 */ /* 0x000f62000c1e1500 */
[----:B------:R-:W-:Y:S01]  /*22f0*/  LOP3.LUT R78, R86, 0x1c, RZ, 0xfc, !PT ;  /* 0x0000001c564e7812 */ /* 0x000fe200078efcff */
[----:B------:R-:W-:Y:S01]  /*2300*/  IMAD.WIDE R76, R41, 0x2, R74 ;  /* 0x00000002294c7825 */ /* 0x000fe200078e024a */
[----:B------:R-:W-:Y:S01]  /*2310*/  PRMT R152, RZ, 0x7610, R152 ;  /* 0x00007610ff987816 */ /* 0x000fe20000000098 */
[----:B------:R-:W4:Y:S01]  /*2320*/  @!P3 LDG.E.U16 R129, desc[UR24][R84.64] ;  /* 0x000000185481b981 */ /* 0x000f22000c1e1500 */
[----:B------:R-:W-:Y:S02]  /*2330*/  ISETP.GE.AND P5, PT, R87, UR14, PT ;  /* 0x0000000e57007c0c */ /* 0x000fe4000bfa6270 */
[----:B------:R-:W-:Y:S01]  /*2340*/  ISETP.GE.AND P3, PT, R78, UR14, PT ;  /* 0x0000000e4e007c0c */ /* 0x000fe2000bf66270 */
[----:B------:R-:W-:Y:S01]  /*2350*/  IMAD.WIDE R78, R43, 0x2, R74 ;  /* 0x000000022b4e7825 */ /* 0x000fe200078e024a */
[----:B------:R-:W-:Y:S01]  /*2360*/  PRMT R136, RZ, 0x7610, R136 ;  /* 0x00007610ff887816 */ /* 0x000fe20000000088 */
[----:B------:R0:W4:Y:S01]  /*2370*/  @!P4 LDG.E.U16 R152, desc[UR24][R76.64] ;  /* 0x000000184c98c981 */ /* 0x000122000c1e1500 */
[----:B------:R-:W-:-:S02]  /*2380*/  LOP3.LUT R88, R86, 0x1a, RZ, 0xfc, !PT ;  /* 0x0000001a56587812 */ /* 0x000fc400078efcff */
[----:B------:R-:W-:Y:S01]  /*2390*/  LOP3.LUT R87, R86, 0x20, RZ, 0xfc, !PT ;  /* 0x0000002056577812 */ /* 0x000fe200078efcff */
[----:B------:R-:W-:Y:S01]  /*23a0*/  IMAD.WIDE R80, R48, 0x2, R74 ;  /* 0x0000000230507825 */ /* 0x000fe200078e024a */
[----:B------:R-:W-:Y:S01]  /*23b0*/  ISETP.GE.AND P4, PT, R88, UR14, PT ;  /* 0x0000000e58007c0c */ /* 0x000fe2000bf86270 */
[----:B------:R1:W4:Y:S01]  /*23c0*/  @!P2 LDG.E.U16 R136, desc[UR24][R78.64] ;  /* 0x000000184e88a981 */ /* 0x000322000c1e1500 */
[----:B------:R-:W-:Y:S02]  /*23d0*/  PRMT R135, RZ, 0x7610, R135 ;  /* 0x00007610ff877816 */ /* 0x000fe40000000087 */
[----:B------:R-:W-:Y:S02]  /*23e0*/  ISETP.GE.AND P2, PT, R87, UR14, PT ;  /* 0x0000000e57007c0c */ /* 0x000fe4000bf46270 */
[----:B0-----:R-:W-:Y:S02]  /*23f0*/  LOP3.LUT R76, R86, 0x22, RZ, 0xfc, !PT ;  /* 0x00000022564c7812 */ /* 0x001fe400078efcff */
[----:B------:R0:W4:Y:S01]  /*2400*/  @!P5 LDG.E.U16 R135, desc[UR24][R80.64] ;  /* 0x000000185087d981 */ /* 0x000122000c1e1500 */
[----:B------:R-:W-:Y:S01]  /*2410*/  PRMT R150, RZ, 0x7610, R150 ;  /* 0x00007610ff967816 */ /* 0x000fe20000000096 */
[----:B------:R-:W-:Y:S01]  /*2420*/  IMAD.WIDE R82, R45, 0x2, R74 ;  /* 0x000000022d527825 */ /* 0x000fe200078e024a */
[----:B------:R-:W-:-:S02]  /*2430*/  ISETP.GE.AND P5, PT, R76, UR14, PT ;  /* 0x0000000e4c007c0c */ /* 0x000fc4000bfa6270 */
[----:B------:R-:W-:Y:S01]  /*2440*/  PRMT R127, RZ, 0x7610, R127 ;  /* 0x00007610ff7f7816 */ /* 0x000fe2000000007f */
[----:B------:R-:W-:Y:S01]  /*2450*/  IMAD.WIDE R76, R46, 0x2, R74 ;  /* 0x000000022e4c7825 */ /* 0x000fe200078e024a */
[----:B------:R-:W-:Y:S01]  /*2460*/  PRMT R164, RZ, 0x7610, R164 ;  /* 0x00007610ffa47816 */ /* 0x000fe200000000a4 */
[----:B------:R0:W4:Y:S01]  /*2470*/  @!P4 LDG.E.U16 R150, desc[UR24][R82.64] ;  /* 0x000000185296c981 */ /* 0x000122000c1e1500 */
[C---:B------:R-:W-:Y:S01]  /*2480*/  LOP3.LUT R87, R86.reuse, 0x24, RZ, 0xfc, !PT ;  /* 0x0000002456577812 */ /* 0x040fe200078efcff */
[----:B------:R-:W-:Y:S01]  /*2490*/  IMAD.WIDE R84, R47, 0x2, R74 ;  /* 0x000000022f547825 */ /* 0x000fe200078e024a */
[C---:B------:R-:W-:Y:S01]  /*24a0*/  LOP3.LUT R88, R86.reuse, 0x26, RZ, 0xfc, !PT ;  /* 0x0000002656587812 */ /* 0x040fe200078efcff */
[----:B------:R0:W4:Y:S01]  /*24b0*/  @!P3 LDG.E.U16 R127, desc[UR24][R76.64] ;  /* 0x000000184c7fb981 */ /* 0x000122000c1e1500 */
[----:B-1----:R-:W-:Y:S02]  /*24c0*/  LOP3.LUT R78, R86, 0x2a, RZ, 0xfc, !PT ;  /* 0x0000002a564e7812 */ /* 0x002fe400078efcff */
[----:B------:R-:W-:Y:S01]  /*24d0*/  ISETP.GE.AND P4, PT, R87, UR14, PT ;  /* 0x0000000e57007c0c */ /* 0x000fe2000bf86270 */
[----:B------:R1:W4:Y:S01]  /*24e0*/  @!P2 LDG.E.U16 R164, desc[UR24][R84.64] ;  /* 0x0000001854a4a981 */ /* 0x000322000c1e1500 */
[----:B------:R-:W-:-:S02]  /*24f0*/  ISETP.GE.AND P3, PT, R88, UR14, PT ;  /* 0x0000000e58007c0c */ /* 0x000fc4000bf66270 */
[----:B------:R-:W-:Y:S01]  /*2500*/  ISETP.GE.AND P2, PT, R78, UR14, PT ;  /* 0x0000000e4e007c0c */ /* 0x000fe2000bf46270 */
[----:B------:R-:W-:Y:S01]  /*2510*/  IMAD.WIDE R78, R51, 0x2, R74 ;  /* 0x00000002334e7825 */ /* 0x000fe200078e024a */
[----:B------:R-:W-:Y:S02]  /*2520*/  PRMT R148, RZ, 0x7610, R148 ;  /* 0x00007610ff947816 */ /* 0x000fe40000000094 */
[----:B------:R-:W-:Y:S01]  /*2530*/  LOP3.LUT R87, R86, 0x2c, RZ, 0xfc, !PT ;  /* 0x0000002c56577812 */ /* 0x000fe200078efcff */
[----:B0-----:R-:W-:Y:S01]  /*2540*/  IMAD.WIDE R80, R49, 0x2, R74 ;  /* 0x0000000231507825 */ /* 0x001fe200078e024a */
[----:B------:R-:W-:Y:S02]  /*2550*/  PRMT R125, RZ, 0x7610, R125 ;  /* 0x00007610ff7d7816 */ /* 0x000fe4000000007d */
[----:B------:R-:W-:Y:S01]  /*2560*/  PRMT R132, RZ, 0x7610, R132 ;  /* 0x00007610ff847816 */ /* 0x000fe20000000084 */
[----:B------:R-:W-:Y:S01]  /*2570*/  IMAD.WIDE R82, R50, 0x2, R74 ;  /* 0x0000000232527825 */ /* 0x000fe200078e024a */
[----:B------:R0:W4:Y:S01]  /*2580*/  @!P5 LDG.E.U16 R148, desc[UR24][R78.64] ;  /* 0x000000184e94d981 */ /* 0x000122000c1e1500 */
[----:B------:R-:W-:-:S02]  /*2590*/  ISETP.GE.AND P5, PT, R87, UR14, PT ;  /* 0x0000000e57007c0c */ /* 0x000fc4000bfa6270 */
[C---:B------:R-:W-:Y:S01]  /*25a0*/  LOP3.LUT R76, R86.reuse, 0x30, RZ, 0xfc, !PT ;  /* 0x00000030564c7812 */ /* 0x040fe200078efcff */
[----:B------:R0:W4:Y:S01]  /*25b0*/  @!P4 LDG.E.U16 R125, desc[UR24][R80.64] ;  /* 0x00000018507dc981 */ /* 0x000122000c1e1500 */
[----:B------:R-:W-:Y:S01]  /*25c0*/  LOP3.LUT R87, R86, 0x32, RZ, 0xfc, !PT ;  /* 0x0000003256577812 */ /* 0x000fe200078efcff */
[----:B-1----:R-:W-:Y:S01]  /*25d0*/  IMAD.WIDE R84, R53, 0x2, R74 ;  /* 0x0000000235547825 */ /* 0x002fe200078e024a */
[----:B------:R-:W-:Y:S01]  /*25e0*/  PRMT R146, RZ, 0x7610, R146 ;  /* 0x00007610ff927816 */ /* 0x000fe20000000092 */
[----:B------:R1:W4:Y:S01]  /*25f0*/  @!P3 LDG.E.U16 R132, desc[UR24][R82.64] ;  /* 0x000000185284b981 */ /* 0x000322000c1e1500 */
[----:B------:R-:W-:Y:S02]  /*2600*/  ISETP.GE.AND P4, PT, R76, UR14, PT ;  /* 0x0000000e4c007c0c */ /* 0x000fe4000bf86270 */
[----:B------:R-:W-:Y:S02]  /*2610*/  ISETP.GE.AND P3, PT, R87, UR14, PT ;  /* 0x0000000e57007c0c */ /* 0x000fe4000bf66270 */
[----:B0-----:R-:W-:Y:S01]  /*2620*/  LOP3.LUT R78, R86, 0x36, RZ, 0xfc, !PT ;  /* 0x00000036564e7812 */ /* 0x001fe200078efcff */
[----:B------:R-:W-:Y:S01]  /*2630*/  IMAD.WIDE R76, R20, 0x2, R74 ;  /* 0x00000002144c7825 */ /* 0x000fe200078e024a */
[----:B------:R-:W-:Y:S01]  /*2640*/  PRMT R162, RZ, 0x7610, R162 ;  /* 0x00007610ffa27816 */ /* 0x000fe200000000a2 */
[----:B------:R0:W4:Y:S01]  /*2650*/  @!P2 LDG.E.U16 R146, desc[UR24][R84.64] ;  /* 0x000000185492a981 */ /* 0x000122000c1e1500 */
[----:B------:R-:W-:Y:S01]  /*2660*/  ISETP.GE.AND P2, PT, R78, UR14, PT ;  /* 0x0000000e4e007c0c */ /* 0x000fe2000bf46270 */
[----:B------:R-:W-:Y:S01]  /*2670*/  IMAD.WIDE R78, R54, 0x2, R74 ;  /* 0x00000002364e7825 */ /* 0x000fe200078e024a */
[----:B------:R-:W-:-:S02]  /*2680*/  PRMT R123, RZ, 0x7610, R123 ;  /* 0x00007610ff7b7816 */ /* 0x000fc4000000007b */
[----:B------:R-:W-:Y:S01]  /*2690*/  PRMT R160, RZ, 0x7610, R160 ;  /* 0x00007610ffa07816 */ /* 0x000fe200000000a0 */
[----:B------:R-:W-:Y:S01]  /*26a0*/  IMAD.WIDE R80, R21, 0x2, R74 ;  /* 0x0000000215507825 */ /* 0x000fe200078e024a */
[----:B------:R-:W-:Y:S01]  /*26b0*/  PRMT R144, RZ, 0x7610, R144 ;  /* 0x00007610ff907816 */ /* 0x000fe20000000090 */
[----:B------:R0:W4:Y:S02]  /*26c0*/  @!P1 LDG.E.U16 R162, desc[UR24][R76.64] ;  /* 0x000000184ca29981 */ /* 0x000124000c1e1500 */
[----:B-1----:R-:W-:Y:S01]  /*26d0*/  IMAD.WIDE R82, R113, 0x2, R74 ;  /* 0x0000000271527825 */ /* 0x002fe200078e024a */
[C---:B------:R-:W-:Y:S01]  /*26e0*/  LOP3.LUT R88, R86.reuse, 0x34, RZ, 0xfc, !PT ;  /* 0x0000003456587812 */ /* 0x040fe200078efcff */
[----:B------:R1:W4:Y:S01]  /*26f0*/  @!P5 LDG.E.U16 R123, desc[UR24][R78.64] ;  /* 0x000000184e7bd981 */ /* 0x000322000c1e1500 */
[C---:B------:R-:W-:Y:S02]  /*2700*/  LOP3.LUT R87, R86.reuse, 0x38, RZ, 0xfc, !PT ;  /* 0x0000003856577812 */ /* 0x040fe400078efcff */
[C---:B0-----:R-:W-:Y:S01]  /*2710*/  LOP3.LUT R84, R86.reuse, 0x3c, RZ, 0xfc, !PT ;  /* 0x0000003c56547812 */ /* 0x041fe200078efcff */
[----:B------:R-:W4:Y:S01]  /*2720*/  @!P4 LDG.E.U16 R160, desc[UR24][R80.64] ;  /* 0x0000001850a0c981 */ /* 0x000f22000c1e1500 */
[----:B------:R-:W-:-:S03]  /*2730*/  LOP3.LUT R76, R86, 0x3a, RZ, 0xfc, !PT ;  /* 0x0000003a564c7812 */ /* 0x000fc600078efcff */
[----:B------:R-:W4:Y:S01]  /*2740*/  @!P3 LDG.E.U16 R144, desc[UR24][R82.64] ;  /* 0x000000185290b981 */ /* 0x000f22000c1e1500 */
[----:B------:R-:W-:Y:S01]  /*2750*/  PRMT R128, RZ, 0x7610, R128 ;  /* 0x00007610ff807816 */ /* 0x000fe20000000080 */
[--C-:B-1----:R-:W-:Y:S01]  /*2760*/  IMAD.WIDE R78, R73, 0x2, R74.reuse ;  /* 0x00000002494e7825 */ /* 0x102fe200078e024a */
[----:B------:R-:W-:Y:S02]  /*2770*/  ISETP.GE.AND P1, PT, R88, UR14, PT ;  /* 0x0000000e58007c0c */ /* 0x000fe4000bf26270 */
[----:B------:R-:W-:Y:S02]  /*2780*/  ISETP.GE.AND P5, PT, R87, UR14, PT ;  /* 0x0000000e57007c0c */ /* 0x000fe4000bfa6270 */
[----:B------:R-:W-:Y:S01]  /*2790*/  ISETP.GE.AND P4, PT, R76, UR14, PT ;  /* 0x0000000e4c007c0c */ /* 0x000fe2000bf86270 */
[----:B------:R0:W4:Y:S01]  /*27a0*/  @!P2 LDG.E.U16 R128, desc[UR24][R78.64] ;  /* 0x000000184e80a981 */ /* 0x000122000c1e1500 */
[----:B------:R-:W-:Y:S01]  /*27b0*/  ISETP.GE.AND P3, PT, R84, UR14, PT ;  /* 0x0000000e54007c0c */ /* 0x000fe2000bf66270 */
[----:B------:R-:W-:Y:S01]  /*27c0*/  IMAD.WIDE R76, R111, 0x2, R74 ;  /* 0x000000026f4c7825 */ /* 0x000fe200078e024a */
[----:B------:R-:W-:-:S02]  /*27d0*/  PRMT R121, RZ, 0x7610, R121 ;  /* 0x00007610ff797816 */ /* 0x000fc40000000079 */
[----:B------:R-:W-:Y:S01]  /*27e0*/  PRMT R158, RZ, 0x7610, R158 ;  /* 0x00007610ff9e7816 */ /* 0x000fe2000000009e */
[----:B------:R-:W-:Y:S01]  /*27f0*/  IMAD.WIDE R86, R72, 0x2, R74 ;  /* 0x0000000248567825 */ /* 0x000fe200078e024a */
[----:B------:R-:W-:Y:S02]  /*2800*/  PRMT R142, RZ, 0x7610, R142 ;  /* 0x00007610ff8e7816 */ /* 0x000fe4000000008e */
[----:B------:R1:W4:Y:S01]  /*2810*/  @!P1 LDG.E.U16 R121, desc[UR24][R76.64] ;  /* 0x000000184c799981 */ /* 0x000322000c1e1500 */
[--C-:B0-----:R-:W-:Y:S01]  /*2820*/  IMAD.MOV.U32 R79, RZ, RZ, R119.reuse ;  /* 0x000000ffff4f7224 */ /* 0x101fe200078e0077 */
[----:B------:R-:W-:Y:S01]  /*2830*/  PRMT R119, RZ, 0x7610, R119 ;  /* 0x00007610ff777816 */ /* 0x000fe20000000077 */
[--C-:B------:R-:W-:Y:S01]  /*2840*/  IMAD.WIDE R88, R71, 0x2, R74.reuse ;  /* 0x0000000247587825 */ /* 0x100fe200078e024a */
[----:B------:R-:W4:Y:S03]  /*2850*/  @!P5 LDG.E.U16 R158, desc[UR24][R86.64] ;  /* 0x00000018569ed981 */ /* 0x000f26000c1e1500 */
[----:B------:R-:W-:Y:S01]  /*2860*/  IMAD.WIDE R80, R70, 0x2, R74 ;  /* 0x0000000246507825 */ /* 0x000fe200078e024a */
[----:B------:R-:W4:Y:S04]  /*2870*/  @!P4 LDG.E.U16 R142, desc[UR24][R88.64] ;  /* 0x00000018588ec981 */ /* 0x000f28000c1e1500 */
[----:B------:R0:W4:Y:S01]  /*2880*/  @!P3 LDG.E.U16 R119, desc[UR24][R80.64] ;  /* 0x000000185077b981 */ /* 0x000122000c1e1500 */
[----:B------:R-:W-:Y:S01]  /*2890*/  BAR.SYNC.DEFER_BLOCKING 0x0 ;  /* 0x0000000000007b1d */ /* 0x000fe20000010000 */
[----:B-1----:R-:W-:-:S02]  /*28a0*/  IMAD.MOV.U32 R76, RZ, RZ, R120 ;  /* 0x000000ffff4c7224 */ /* 0x002fc400078e0078 */
[----:B------:R-:W-:Y:S02]  /*28b0*/  IMAD.MOV.U32 R77, RZ, RZ, R145 ;  /* 0x000000ffff4d7224 */ /* 0x000fe400078e0091 */
[--C-:B------:R-:W-:Y:S01]  /*28c0*/  IMAD.MOV.U32 R78, RZ, RZ, R118.reuse ;  /* 0x000000ffff4e7224 */ /* 0x100fe200078e0076 */
[----:B------:R-:W-:Y:S01]  /*28d0*/  PRMT R118, RZ, 0x7610, R118 ;  /* 0x00007610ff767816 */ /* 0x000fe20000000076 */
[----:B------:R-:W-:Y:S01]  /*28e0*/  IMAD.WIDE R82, R59, 0x2, R76 ;  /* 0x000000023b527825 */ /* 0x000fe200078e024c */
[----:B------:R-:W-:-:S03]  /*28f0*/  PRMT R124, RZ, 0x7610, R124 ;  /* 0x00007610ff7c7816 */ /* 0x000fc6000000007c */
[C---:B------:R-:W-:Y:S01]  /*2900*/  IMAD.WIDE R84, R59.reuse, 0x2, R78 ;  /* 0x000000023b547825 */ /* 0x040fe200078e024e */
[----:B------:R1:W4:Y:S03]  /*2910*/  @!P0 LDG.E.U16 R118, desc[UR24][R82.64] ;  /* 0x0000001852768981 */ /* 0x000326000c1e1500 */
[----:B0-----:R-:W-:Y:S02]  /*2920*/  IMAD.MOV.U32 R80, RZ, RZ, R116 ;  /* 0x000000ffff507224 */ /* 0x001fe400078e0074 */
[----:B------:R-:W-:Y:S01]  /*2930*/  IMAD.MOV.U32 R81, RZ, RZ, R117 ;  /* 0x000000ffff517224 */ /* 0x000fe200078e0075 */
[----:B------:R0:W4:Y:S01]  /*2940*/  @!P0 LDG.E.U16 R124, desc[UR24][R84.64] ;  /* 0x00000018547c8981 */ /* 0x000122000c1e1500 */
[--C-:B-1----:R-:W-:Y:S02]  /*2950*/  IMAD.MOV.U32 R82, RZ, RZ, R114.reuse ;  /* 0x000000ffff527224 */ /* 0x102fe400078e0072 */
[----:B------:R-:W-:Y:S01]  /*2960*/  IMAD.MOV.U32 R83, RZ, RZ, R115 ;  /* 0x000000ffff537224 */ /* 0x000fe200078e0073 */
[----:B------:R-:W-:Y:S01]  /*2970*/  PRMT R114, RZ, 0x7610, R114 ;  /* 0x00007610ff727816 */ /* 0x000fe20000000072 */
[----:B------:R-:W-:Y:S01]  /*2980*/  IMAD.WIDE R88, R59, 0x2, R82 ;  /* 0x000000023b587825 */ /* 0x000fe200078e0252 */
[----:B------:R-:W-:-:S04]  /*2990*/  PRMT R116, RZ, 0x7610, R116 ;  /* 0x00007610ff747816 */ /* 0x000fc80000000074 */
[----:B------:R1:W4:Y:S01]  /*29a0*/  @!P0 LDG.E.U16 R114, desc[UR24][R88.64] ;  /* 0x0000001858728981 */ /* 0x000322000c1e1500 */
[----:B0-----:R-:W-:Y:S01]  /*29b0*/  IMAD.MOV.U32 R84, RZ, RZ, R92 ;  /* 0x000000ffff547224 */ /* 0x001fe200078e005c */
[----:B------:R-:W-:Y:S01]  /*29c0*/  PRMT R122, RZ, 0x7610, R122 ;  /* 0x00007610ff7a7816 */ /* 0x000fe2000000007a */
[----:B------:R-:W-:Y:S02]  /*29d0*/  IMAD.MOV.U32 R85, RZ, RZ, R93 ;  /* 0x000000ffff557224 */ /* 0x000fe400078e005d */
[----:B-1----:R-:W-:Y:S02]  /*29e0*/  IMAD.MOV.U32 R88, RZ, RZ, R90 ;  /* 0x000000ffff587224 */ /* 0x002fe400078e005a */
[----:B------:R-:W-:Y:S02]  /*29f0*/  IMAD.MOV.U32 R89, RZ, RZ, R91 ;  /* 0x000000ffff597224 */ /* 0x000fe400078e005b */
[----:B------:R-:W-:-:S04]  /*2a00*/  IMAD.WIDE R90, R59, 0x2, R88 ;  /* 0x000000023b5a7825 */ /* 0x000fc800078e0258 */
[C---:B------:R-:W-:Y:S01]  /*2a10*/  IMAD.WIDE R92, R59.reuse, 0x2, R80 ;  /* 0x000000023b5c7825 */ /* 0x040fe200078e0250 */
[----:B------:R0:W4:Y:S04]  /*2a20*/  @!P0 LDG.E.U16 R116, desc[UR24][R90.64] ;  /* 0x000000185a748981 */ /* 0x000128000c1e1500 */
[----:B------:R1:W4:Y:S01]  /*2a30*/  @!P0 LDG.E.U16 R122, desc[UR24][R92.64] ;  /* 0x000000185c7a8981 */ /* 0x000322000c1e1500 */
[--C-:B0-----:R-:W-:Y:S02]  /*2a40*/  IMAD.MOV.U32 R90, RZ, RZ, R112.reuse ;  /* 0x000000ffff5a7224 */ /* 0x101fe400078e0070 */
[----:B------:R-:W-:Y:S01]  /*2a50*/  IMAD.MOV.U32 R91, RZ, RZ, R143 ;  /* 0x000000ffff5b7224 */ /* 0x000fe200078e008f */
[----:B------:R-:W-:Y:S01]  /*2a60*/  PRMT R112, RZ, 0x7610, R112 ;  /* 0x00007610ff707816 */ /* 0x000fe20000000070 */
[----:B-1----:R-:W-:Y:S01]  /*2a70*/  IMAD.WIDE R92, R59, 0x2, R90 ;  /* 0x000000023b5c7825 */ /* 0x002fe200078e025a */
[----:B------:R-:W-:-:S03]  /*2a80*/  PRMT R117, RZ, 0x7610, R117 ;  /* 0x00007610ff757816 */ /* 0x000fc60000000075 */
[----:B------:R-:W-:Y:S01]  /*2a90*/  IMAD.WIDE R86, R59, 0x2, R84 ;  /* 0x000000023b567825 */ /* 0x000fe200078e0254 */
[----:B------:R0:W4:Y:S01]  /*2aa0*/  @!P0 LDG.E.U16 R112, desc[UR24][R92.64] ;  /* 0x000000185c708981 */ /* 0x000122000c1e1500 */
[----:B------:R-:W-:-:S03]  /*2ab0*/  PRMT R120, RZ, 0x7610, R120 ;  /* 0x00007610ff787816 */ /* 0x000fc60000000078 */
[----:B------:R1:W4:Y:S01]  /*2ac0*/  @!P0 LDG.E.U16 R117, desc[UR24][R86.64] ;  /* 0x0000001856758981 */ /* 0x000322000c1e1500 */
[----:B0-----:R-:W-:Y:S02]  /*2ad0*/  IMAD.MOV.U32 R92, RZ, RZ, R94 ;  /* 0x000000ffff5c7224 */ /* 0x001fe400078e005e */
[----:B------:R-:W-:Y:S02]  /*2ae0*/  IMAD.MOV.U32 R93, RZ, RZ, R95 ;  /* 0x000000ffff5d7224 */ /* 0x000fe400078e005f */
[----:B-1----:R-:W-:Y:S02]  /*2af0*/  IMAD.MOV.U32 R86, RZ, RZ, R96 ;  /* 0x000000ffff567224 */ /* 0x002fe400078e0060 */
[----:B------:R-:W-:Y:S02]  /*2b00*/  IMAD.MOV.U32 R87, RZ, RZ, R97 ;  /* 0x000000ffff577224 */ /* 0x000fe400078e0061 */
[----:B------:R-:W-:Y:S01]  /*2b10*/  IMAD.WIDE R94, R59, 0x2, R92 ;  /* 0x000000023b5e7825 */ /* 0x000fe200078e025c */
[----:B------:R-:W-:-:S03]  /*2b20*/  PRMT R115, RZ, 0x7610, R115 ;  /* 0x00007610ff737816 */ /* 0x000fc60000000073 */
[C---:B------:R-:W-:Y:S01]  /*2b30*/  IMAD.WIDE R96, R59.reuse, 0x2, R86 ;  /* 0x000000023b607825 */ /* 0x040fe200078e0256 */
[----:B------:R0:W4:Y:S04]  /*2b40*/  @!P0 LDG.E.U16 R120, desc[UR24][R94.64] ;  /* 0x000000185e788981 */ /* 0x000128000c1e1500 */
[----:B------:R1:W4:Y:S01]  /*2b50*/  @!P0 LDG.E.U16 R115, desc[UR24][R96.64] ;  /* 0x0000001860738981 */ /* 0x000322000c1e1500 */
[----:B0-----:R-:W-:Y:S02]  /*2b60*/  IMAD.MOV.U32 R94, RZ, RZ, R139 ;  /* 0x000000ffff5e7224 */ /* 0x001fe400078e008b */
[----:B------:R-:W-:Y:S01]  /*2b70*/  IMAD.MOV.U32 R95, RZ, RZ, R141 ;  /* 0x000000ffff5f7224 */ /* 0x000fe200078e008d */
[----:B------:R-:W-:Y:S01]  /*2b80*/  PRMT R139, RZ, 0x7610, R139 ;  /* 0x00007610ff8b7816 */ /* 0x000fe2000000008b */
[----:B-1----:R-:W-:Y:S01]  /*2b90*/  IMAD.WIDE R96, R59, 0x2, R94 ;  /* 0x000000023b607825 */ /* 0x002fe200078e025e */
[----:B------:R-:W-:-:S04]  /*2ba0*/  PRMT R141, RZ, 0x7610, R141 ;  /* 0x00007610ff8d7816 */ /* 0x000fc8000000008d */
[----:B------:R0:W4:Y:S02]  /*2bb0*/  @!P0 LDG.E.U16 R139, desc[UR24][R96.64] ;  /* 0x00000018608b8981 */ /* 0x000124000c1e1500 */
[----:B0-----:R-:W-:Y:S02]  /*2bc0*/  IMAD.MOV.U32 R96, RZ, RZ, R98 ;  /* 0x000000ffff607224 */ /* 0x001fe400078e0062 */
[----:B------:R-:W-:Y:S02]  /*2bd0*/  IMAD.MOV.U32 R97, RZ, RZ, R99 ;  /* 0x000000ffff617224 */ /* 0x000fe400078e0063 */
[----:B------:R-:W-:Y:S01]  /*2be0*/  IMAD.WIDE R98, R59, 0x2, R96 ;  /* 0x000000023b627825 */ /* 0x000fe200078e0260 */
        /* <DEDUP_REMOVED lines=24> */
[----:B------:R-:W-:-:S05]  /*2d70*/  IMAD.WIDE R108, R59, 0x2, R106 ;  /* 0x000000023b6c7825 */ /* 0x000fca00078e026a */
[----:B------:R-:W4:Y:S04]  /*2d80*/  @!P0 LDG.E.U16 R151, desc[UR24][R108.64] ;  /* 0x000000186c978981 */ /* 0x000f28000c1e1500 */
[----:B--2---:R-:W-:Y:S04]  /*2d90*/  STS.U16 [R19+UR12], R110 ;  /* 0x0000006e13007988 */ /* 0x004fe8000800040c */
[----:B---3--:R-:W-:Y:S04]  /*2da0*/  STS.U16 [R19+UR12+0x400], R40 ;  /* 0x0004002813007988 */ /* 0x008fe8000800040c */
[----:B-----5:R-:W-:Y:S04]  /*2db0*/  STS.U16 [R19+UR12+0x800], R137 ;  /* 0x0008008913007988 */ /* 0x020fe8000800040c */
[----:B----4-:R-:W-:Y:S04]  /*2dc0*/  STS.U16 [R19+UR12+0xc00], R135 ;  /* 0x000c008713007988 */ /* 0x010fe8000800040c */
[----:B------:R-:W-:Y:S04]  /*2dd0*/  STS.U16 [R19+UR12+0x1000], R164 ;  /* 0x001000a413007988 */ /* 0x000fe8000800040c */
        /* <DEDUP_REMOVED lines=29> */
[----:B------:R-:W-:Y:S01]  /*2fb0*/  STS.U16 [R19+UR12+0x2800], R120 ;  /* 0x0028007813007988 */ /* 0x000fe2000800040c */
[----:B------:R-:W-:Y:S01]  /*2fc0*/  UMOV UR4, UR13 ;  /* 0x0000000d00047c82 */ /* 0x000fe20008000000 */
[----:B------:R-:W-:Y:S01]  /*2fd0*/  UMOV UR5, 0x40000040 ;  /* 0x4000004000057882 */ /* 0x000fe20000000000 */
[----:B------:R-:W-:Y:S01]  /*2fe0*/  UMOV UR7, 0x40000040 ;  /* 0x4000004000077882 */ /* 0x000fe20000000000 */
[----:B------:R-:W-:Y:S04]  /*2ff0*/  STS.U16 [R19+UR12+0x2c00], R145 ;  /* 0x002c009113007988 */ /* 0x000fe8000800040c */
[----:B------:R-:W-:Y:S04]  /*3000*/  STS.U16 [R57+UR12+0x2100], R118 ;  /* 0x0021007639007988 */ /* 0x000fe8000800040c */
[----:B------:R-:W-:Y:S04]  /*3010*/  STS.U16 [R57+UR12+0x2500], R116 ;  /* 0x0025007439007988 */ /* 0x000fe8000800040c */
[----:B------:R-:W-:Y:S04]  /*3020*/  STS.U16 [R57+UR12+0x2900], R139 ;  /* 0x0029008b39007988 */ /* 0x000fe8000800040c */
[----:B------:R-:W-:Y:S04]  /*3030*/  STS.U16 [R57+UR12+0x2d00], R147 ;  /* 0x002d009339007988 */ /* 0x000fe8000800040c */
[----:B------:R-:W-:Y:S04]  /*3040*/  STS.U16 [R56+UR12+0x2200], R117 ;  /* 0x0022007538007988 */ /* 0x000fe8000800040c */
[----:B------:R-:W-:Y:S04]  /*3050*/  STS.U16 [R56+UR12+0x2600], R115 ;  /* 0x0026007338007988 */ /* 0x000fe8000800040c */
[----:B------:R0:W-:Y:S04]  /*3060*/  STS.U16 [R56+UR12+0x2a00], R141 ;  /* 0x002a008d38007988 */ /* 0x0001e8000800040c */
[----:B------:R-:W-:Y:S04]  /*3070*/  STS.U16 [R56+UR12+0x2e00], R149 ;  /* 0x002e009538007988 */ /* 0x000fe8000800040c */
[----:B------:R-:W-:Y:S04]  /*3080*/  STS.U16 [R55+UR12+0x2300], R114 ;  /* 0x0023007237007988 */ /* 0x000fe8000800040c */
[----:B------:R-:W-:Y:S04]  /*3090*/  STS.U16 [R55+UR12+0x2700], R112 ;  /* 0x0027007037007988 */ /* 0x000fe8000800040c */
[----:B------:R1:W-:Y:S04]  /*30a0*/  STS.U16 [R55+UR12+0x2b00], R143 ;  /* 0x002b008f37007988 */ /* 0x0003e8000800040c */
[----:B------:R2:W-:Y:S01]  /*30b0*/  STS.U16 [R55+UR12+0x2f00], R151 ;  /* 0x002f009737007988 */ /* 0x0005e2000800040c */
[----:B------:R3:W-:Y:S06]  /*30c0*/  MEMBAR.ALL.CTA ;  /* 0x0000000000007992 */ /* 0x0007ec0000008000 */
[----:B---3--:R-:W3:Y:S02]  /*30d0*/  FENCE.VIEW.ASYNC.S ;  /* 0x00000000000073c6 */ /* 0x008ee40000000000 */
[----:B---3--:R-:W-:Y:S06]  /*30e0*/  BAR.SYNC.DEFER_BLOCKING 0x0 ;  /* 0x0000000000007b1d */ /* 0x008fec0000010000 */
[----:B------:R-:W-:-:S06]  /*30f0*/  WARPGROUP.ARRIVE ;  /* 0x00000000000079c5 */ /* 0x000fcc0000000000 */
[----:B------:R-:W-:Y:S04]  /*3100*/  HGMMA.64x32x16.F32 R24, gdesc[UR4].tnspA, R24 ;  /* 0x20600000041879f0 */ /* 0x000fe80008700818 */
[----:B------:R-:W-:Y:S04]  /*3110*/  HGMMA.64x32x16.F32 R24, gdesc[UR8].tnspA, R24 ;  /* 0x20600000081879f0 */ /* 0x000fe80008700818 */
[----:B------:R-:W-:Y:S01]  /*3120*/  HGMMA.64x32x16.F32 R24, gdesc[UR16].tnspA, R24 ;  /* 0x20600000101879f0 */ /* 0x000fe20008700818 */
[----:B------:R-:W-:-:S05]  /*3130*/  VIADD R52, R52, 0xffffffff ;  /* 0xffffffff34347836 */ /* 0x000fca0000000000 */
[----:B------:R-:W-:Y:S01]  /*3140*/  ISETP.NE.U32.AND P0, PT, R52, RZ, PT ;  /* 0x000000ff3400720c */ /* 0x000fe20003f05070 */
[----:B------:R-:W-:Y:S01]  /*3150*/  HGMMA.64x32x16.F32 R24, gdesc[UR20].tnspA, R24, gsb0 ;  /* 0x20600000141879f0 */ /* 0x000fe20008000818 */
[----:B------:R-:W-:Y:S01]  /*3160*/  IMAD.WIDE R108, R58, 0x2, R106 ;  /* 0x000000023a6c7825 */ /* 0x000fe200078e026a */
[----:B------:R-:W-:-:S03]  /*3170*/  UIADD3 UR14, UR14, -0x40, URZ ;  /* 0xffffffc00e0e7890 */ /* 0x000fc6000fffe03f */
[----:B------:R-:W-:-:S04]  /*3180*/  IMAD.WIDE R106, R58, 0x2, R104 ;  /* 0x000000023a6a7825 */ /* 0x000fc800078e0268 */
[----:B------:R-:W-:-:S04]  /*3190*/  IMAD.WIDE R104, R58, 0x2, R102 ;  /* 0x000000023a687825 */ /* 0x000fc800078e0266 */
[----:B0-----:R-:W-:-:S04]  /*31a0*/  IMAD.WIDE R140, R58, 0x2, R94 ;  /* 0x000000023a8c7825 */ /* 0x001fc800078e025e */
[----:B-1----:R-:W-:-:S04]  /*31b0*/  IMAD.WIDE R142, R58, 0x2, R90 ;  /* 0x000000023a8e7825 */ /* 0x002fc800078e025a */
[----:B------:R-:W-:-:S04]  /*31c0*/  IMAD.WIDE R120, R58, 0x2, R76 ;  /* 0x000000023a787825 */ /* 0x000fc800078e024c */
[----:B------:R-:W-:-:S04]  /*31d0*/  IMAD.WIDE R102, R58, 0x2, R100 ;  /* 0x000000023a667825 */ /* 0x000fc800078e0264 */
[----:B------:R-:W-:-:S04]  /*31e0*/  IMAD.WIDE R100, R58, 0x2, R98 ;  /* 0x000000023a647825 */ /* 0x000fc800078e0262 */
[----:B------:R-:W-:-:S04]  /*31f0*/  IMAD.WIDE R98, R58, 0x2, R96 ;  /* 0x000000023a627825 */ /* 0x000fc800078e0260 */
[----:B------:R-:W-:-:S04]  /*3200*/  IMAD.WIDE R94, R58, 0x2, R92 ;  /* 0x000000023a5e7825 */ /* 0x000fc800078e025c */
[----:B------:R-:W-:Y:S02]  /*3210*/  IMAD.MOV.U32 R139, RZ, RZ, R140 ;  /* 0x000000ffff8b7224 */ /* 0x000fe400078e008c */
[----:B------:R-:W-:-:S04]  /*3220*/  IMAD.WIDE R96, R58, 0x2, R86 ;  /* 0x000000023a607825 */ /* 0x000fc800078e0256 */
[----:B------:R-:W-:Y:S02]  /*3230*/  IMAD.MOV.U32 R112, RZ, RZ, R142 ;  /* 0x000000ffff707224 */ /* 0x000fe400078e008e */
[----:B------:R-:W-:-:S04]  /*3240*/  IMAD.WIDE R90, R58, 0x2, R88 ;  /* 0x000000023a5a7825 */ /* 0x000fc800078e0258 */
[----:B------:R-:W-:-:S04]  /*3250*/  IMAD.WIDE R116, R58, 0x2, R80 ;  /* 0x000000023a747825 */ /* 0x000fc800078e0250 */
[----:B------:R-:W-:Y:S01]  /*3260*/  IMAD.WIDE R114, R58, 0x2, R82 ;  /* 0x000000023a727825 */ /* 0x000fe200078e0252 */
[----:B------:R-:W-:-:S03]  /*3270*/  WARPGROUP.DEPBAR.LE gsb0, 0x0 ;  /* 0x00008000000079c5 */ /* 0x000fc60000010000 */
[----:B------:R-:W-:-:S04]  /*3280*/  IMAD.WIDE R92, R58, 0x2, R84 ;  /* 0x000000023a5c7825 */ /* 0x000fc800078e0254 */
[----:B------:R-:W-:-:S04]  /*3290*/  IMAD.WIDE R118, R58, 0x2, R78 ;  /* 0x000000023a767825 */ /* 0x000fc800078e024e */
[----:B------:R-:W-:-:S04]  /*32a0*/  IMAD.WIDE R74, R60, 0x2, R74 ;  /* 0x000000023c4a7825 */ /* 0x000fc800078e024a */
[----:B------:R-:W-:Y:S01]  /*32b0*/  IMAD.MOV.U32 R145, RZ, RZ, R121 ;  /* 0x000000ffff917224 */ /* 0x000fe200078e0079 */
[----:B--2---:R-:W-:Y:S06]  /*32c0*/  @P0 BRA `(.L_x_1) ;  /* 0xffffffe800e00947 */ /* 0x004fec000383ffff */
[----:B------:R-:W-:Y:S02]  /*32d0*/  F2FP.F16.F32.PACK_AB R35, R39, R35 ;  /* 0x000000232723723e */ /* 0x000fe400000000ff */
[----:B------:R-:W-:Y:S02]  /*32e0*/  F2FP.F16.F32.PACK_AB R34, R38, R34 ;  /* 0x000000222622723e */ /* 0x000fe400000000ff */
[----:B------:R-:W-:Y:S02]  /*32f0*/  F2FP.F16.F32.PACK_AB R33, R37, R33 ;  /* 0x000000212521723e */ /* 0x000fe400000000ff */
[----:B------:R-:W-:Y:S02]  /*3300*/  F2FP.F16.F32.PACK_AB R32, R36, R32 ;  /* 0x000000202420723e */ /* 0x000fe400000000ff */
[----:B------:R-:W-:Y:S02]  /*3310*/  F2FP.F16.F32.PACK_AB R27, R31, R27 ;  /* 0x0000001b1f1b723e */ /* 0x000fe400000000ff */
[----:B------:R-:W-:-:S02]  /*3320*/  F2FP.F16.F32.PACK_AB R26, R30, R26 ;  /* 0x0000001a1e1a723e */ /* 0x000fc400000000ff */
[----:B------:R-:W-:Y:S02]  /*3330*/  F2FP.F16.F32.PACK_AB R25, R29, R25 ;  /* 0x000000191d19723e */ /* 0x000fe400000000ff */
[----:B------:R-:W-:-:S07]  /*3340*/  F2FP.F16.F32.PACK_AB R24, R28, R24 ;  /* 0x000000181c18723e */ /* 0x000fce00000000ff */
.L_x_0:
[----:B------:R-:W-:Y:S01]  /*3350*/  BAR.SYNC.DEFER_BLOCKING 0x0 ;  /* 0x0000000000007b1d */ /* 0x000fe20000010000 */
[C---:B------:R-:W-:Y:S02]  /*3360*/  IMAD.SHL.U32 R20, R0.reuse, 0x100, RZ ;  /* 0x0000010000147824 */ /* 0x040fe400078e00ff */
[C---:B------:R-:W-:Y:S02]  /*3370*/  IMAD.SHL.U32 R19, R0.reuse, 0x10, RZ ;  /* 0x0000001000137824 */ /* 0x040fe400078e00ff */
[----:B------:R-:W-:Y:S01]  /*3380*/  IMAD.SHL.U32 R21, R0, 0x8, RZ ;  /* 0x0000000800157824 */ /* 0x000fe200078e00ff */
[----:B------:R-:W-:Y:S01]  /*3390*/  LOP3.LUT R23, R20, 0x800, RZ, 0xc0, !PT ;  /* 0x0000080014177812 */ /* 0x000fe200078ec0ff */
[----:B------:R-:W-:Y:S01]  /*33a0*/  IMAD.SHL.U32 R0, R0, 0x20, RZ ;  /* 0x0000002000007824 */ /* 0x000fe200078e00ff */
[----:B------:R-:W-:Y:S01]  /*33b0*/  LOP3.LUT R20, R19, 0x70, RZ, 0xc0, !PT ;  /* 0x0000007013147812 */ /* 0x000fe200078ec0ff */
[----:B------:R-:W0:Y:S01]  /*33c0*/  LDC R39, c[0x0][0x248] ;  /* 0x00009200ff277b82 */ /* 0x000e220000000800 */
[----:B------:R-:W-:Y:S01]  /*33d0*/  LOP3.LUT R21, R21, 0x380, RZ, 0xc0, !PT ;  /* 0x0000038015157812 */ /* 0x000fe200078ec0ff */
[----:B------:R-:W-:Y:S01]  /*33e0*/  ULDC UR4, c[0x0][0x244] ;  /* 0x0000910000047ab9 */ /* 0x000fe20000000800 */
[----:B------:R-:W-:Y:S01]  /*33f0*/  IADD3 R20, R20, UR12, R23 ;  /* 0x0000000c14147c10 */ /* 0x000fe2000fffe017 */
[----:B------:R-:W-:Y:S01]  /*3400*/  ULDC.64 UR6, c[0x0][0x228] ;  /* 0x00008a0000067ab9 */ /* 0x000fe20000000a00 */
[----:B------:R-:W-:-:S02]  /*3410*/  LOP3.LUT R19, R19, 0x3f0, RZ, 0xc0, !PT ;  /* 0x000003f013137812 */ /* 0x000fc400078ec0ff */
[----:B------:R-:W-:Y:S01]  /*3420*/  LOP3.LUT R0, R0, 0x800, RZ, 0xc0, !PT ;  /* 0x0000080000007812 */ /* 0x000fe200078ec0ff */
[----:B------:R-:W-:Y:S01]  /*3430*/  IMAD.IADD R28, R21, 0x1, R20 ;  /* 0x00000001151c7824 */ /* 0x000fe200078e0214 */
[C---:B------:R-:W-:Y:S02]  /*3440*/  ISETP.GE.AND P0, PT, R18.reuse, UR6, PT ;  /* 0x0000000612007c0c */ /* 0x040fe4000bf06270 */
[----:B------:R-:W-:Y:S01]  /*3450*/  IADD3 R29, R19, UR12, R0 ;  /* 0x0000000c131d7c10 */ /* 0x000fe2000fffe000 */
[----:B------:R-:W-:Y:S01]  /*3460*/  IMAD R0, R18, UR4, RZ ;  /* 0x0000000412007c24 */ /* 0x000fe2000f8e02ff */
[----:B------:R-:W-:Y:S01]  /*3470*/  ULDC.64 UR4, c[0x0][0x220] ;  /* 0x0000880000047ab9 */ /* 0x000fe20000000a00 */
[----:B------:R-:W-:Y:S01]  /*3480*/  ISETP.LT.AND P5, PT, R2, UR7, !P0 ;  /* 0x0000000702007c0c */ /* 0x000fe2000c7a1270 */
[----:B------:R1:W-:Y:S01]  /*3490*/  STSM.16.M88.4 [R28], R24 ;  /* 0x000000181c007844 */ /* 0x0003e20000000200 */
[----:B------:R-:W-:Y:S01]  /*34a0*/  BAR.SYNC.DEFER_BLOCKING 0x0 ;  /* 0x0000000000007b1d */ /* 0x000fe20000010000 */
[----:B------:R-:W-:-:S02]  /*34b0*/  LEA R31, P1, R0, UR4, 0x1 ;  /* 0x00000004001f7c11 */ /* 0x000fc4000f8208ff */
[----:B------:R-:W-:Y:S01]  /*34c0*/  ISETP.LT.AND P3, PT, R3, UR7, !P0 ;  /* 0x0000000703007c0c */ /* 0x000fe2000c761270 */
[----:B0-----:R-:W-:Y:S01]  /*34d0*/  IMAD R18, R2, R39, RZ ;  /* 0x0000002702127224 */ /* 0x001fe200078e02ff */
[----:B------:R-:W-:Y:S02]  /*34e0*/  LEA.HI.X.SX32 R37, R0, UR5, 0x1, P1 ;  /* 0x0000000500257c11 */ /* 0x000fe400088f0eff */
[----:B------:R-:W-:Y:S01]  /*34f0*/  ISETP.LT.AND P4, PT, R4, UR7, !P0 ;  /* 0x0000000704007c0c */ /* 0x000fe2000c781270 */
[----:B------:R-:W-:Y:S01]  /*3500*/  IMAD R0, R39, 0x2, R18 ;  /* 0x0000000227007824 */ /* 0x000fe200078e0212 */
[C---:B------:R-:W-:Y:S02]  /*3510*/  LEA R2, P6, R18.reuse, R31, 0x1 ;  /* 0x0000001f12027211 */ /* 0x040fe400078c08ff */
[----:B------:R-:W-:Y:S01]  /*3520*/  ISETP.LT.AND P1, PT, R5, UR7, !P0 ;  /* 0x0000000705007c0c */ /* 0x000fe2000c721270 */
[----:B------:R-:W-:Y:S01]  /*3530*/  IMAD R4, R39, 0x2, R0 ;  /* 0x0000000227047824 */ /* 0x000fe200078e0200 */
[----:B------:R-:W-:-:S02]  /*3540*/  LEA.HI.X.SX32 R3, R18, R37, 0x1, P6 ;  /* 0x0000002512037211 */ /* 0x000fc400030f0eff */
[----:B------:R-:W-:Y:S02]  /*3550*/  LEA R18, P6, R0, R31, 0x1 ;  /* 0x0000001f00127211 */ /* 0x000fe400078c08ff */
[----:B------:R-:W-:Y:S02]  /*3560*/  ISETP.LT.AND P2, PT, R6, UR7, !P0 ;  /* 0x0000000706007c0c */ /* 0x000fe4000c741270 */
[----:B------:R-:W-:Y:S01]  /*3570*/  LEA.HI.X.SX32 R19, R0, R37, 0x1, P6 ;  /* 0x0000002500137211 */ /* 0x000fe200030f0eff */
[----:B------:R-:W-:Y:S01]  /*3580*/  IMAD R0, R39, 0x2, R4 ;  /* 0x0000000227007824 */ /* 0x000fe200078e0204 */
[C---:B-1----:R-:W-:Y:S01]  /*3590*/  LEA R24, P6, R4.reuse, R31, 0x1 ;  /* 0x0000001f04187211 */ /* 0x042fe200078c08ff */
[----:B------:R-:W0:Y:S03]  /*35a0*/  LDS.128 R20, [R29] ;  /* 0x000000001d147984 */ /* 0x000e260000000c00 */
[----:B------:R-:W-:Y:S01]  /*35b0*/  LEA.HI.X.SX32 R25, R4, R37, 0x1, P6 ;  /* 0x0000002504197211 */ /* 0x000fe200030f0eff */
[----:B------:R-:W-:Y:S01]  /*35c0*/  BAR.SYNC.DEFER_BLOCKING 0x0 ;  /* 0x0000000000007b1d */ /* 0x000fe20000010000 */
[----:B------:R-:W-:-:S04]  /*35d0*/  LEA R26, P6, R0, R31, 0x1 ;  /* 0x0000001f001a7211 */ /* 0x000fc800078c08ff */
[----:B------:R-:W-:Y:S01]  /*35e0*/  LEA.HI.X.SX32 R27, R0, R37, 0x1, P6 ;  /* 0x00000025001b7211 */ /* 0x000fe200030f0eff */
[----:B------:R-:W-:Y:S02]  /*35f0*/  STSM.16.M88.4 [R28], R32 ;  /* 0x000000201c007844 */ /* 0x000fe40000000200 */
[----:B------:R-:W-:Y:S06]  /*3600*/  BAR.SYNC.DEFER_BLOCKING 0x0 ;  /* 0x0000000000007b1d */ /* 0x000fec0000010000 */
[----:B0-----:R0:W-:Y:S01]  /*3610*/  @P5 STG.E.U16 desc[UR24][R2.64], R20 ;  /* 0x0000001402005986 */ /* 0x0011e2000c101518 */
[----:B------:R-:W-:-:S03]  /*3620*/  ISETP.LT.AND P5, PT, R7, UR7, !P0 ;  /* 0x0000000707007c0c */ /* 0x000fc6000c7a1270 */
[----:B------:R1:W-:Y:S01]  /*3630*/  @P3 STG.E.U16 desc[UR24][R18.64], R21 ;  /* 0x0000001512003986 */ /* 0x0003e2000c101518 */
[----:B------:R-:W-:Y:S01]  /*3640*/  ISETP.LT.AND P3, PT, R8, UR7, !P0 ;  /* 0x0000000708007c0c */ /* 0x000fe2000c761270 */
[C---:B------:R-:W-:Y:S02]  /*3650*/  IMAD R8, R39.reuse, 0x2, R0 ;  /* 0x0000000227087824 */ /* 0x040fe400078e0200 */
[----:B------:R-:W2:Y:S02]  /*3660*/  LDS.128 R4, [R29] ;  /* 0x000000001d047984 */ /* 0x000ea40000000c00 */
[C---:B------:R-:W-:Y:S01]  /*3670*/  IMAD R0, R39.reuse, 0x2, R8 ;  /* 0x0000000227007824 */ /* 0x040fe200078e0208 */
[----:B0-----:R-:W-:Y:S01]  /*3680*/  LEA R2, P6, R8, R31, 0x1 ;  /* 0x0000001f08027211 */ /* 0x001fe200078c08ff */
[----:B------:R-:W-:Y:S01]  /*3690*/  @P4 STG.E.U16 desc[UR24][R24.64], R22 ;  /* 0x0000001618004986 */ /* 0x000fe2000c101518 */
[----:B------:R-:W-:Y:S02]  /*36a0*/  PRMT R20, R20, 0x7632, R20 ;  /* 0x0000763214147816 */ /* 0x000fe40000000014 */
[----:B------:R-:W-:Y:S01]  /*36b0*/  LEA.HI.X.SX32 R3, R8, R37, 0x1, P6 ;  /* 0x0000002508037211 */ /* 0x000fe200030f0eff */
[----:B-1----:R-:W-:Y:S01]  /*36c0*/  IMAD R18, R39, 0x2, R0 ;  /* 0x0000000227127824 */ /* 0x002fe200078e0200 */
[----:B------:R-:W-:Y:S01]  /*36d0*/  LEA R8, P6, R0, R31, 0x1 ;  /* 0x0000001f00087211 */ /* 0x000fe200078c08ff */
[----:B------:R-:W-:Y:S01]  /*36e0*/  @P1 STG.E.U16 desc[UR24][R26.64], R23 ;  /* 0x000000171a001986 */ /* 0x000fe2000c101518 */
[----:B------:R-:W-:-:S02]  /*36f0*/  ISETP.LT.AND P4, PT, R9, UR7, !P0 ;  /* 0x0000000709007c0c */ /* 0x000fc4000c781270 */
[----:B------:R-:W-:Y:S01]  /*3700*/  ISETP.LT.AND P1, PT, R10, UR7, !P0 ;  /* 0x000000070a007c0c */ /* 0x000fe2000c721270 */
[----:B------:R0:W-:Y:S01]  /*3710*/  @P2 STG.E.U16 desc[UR24][R2.64], R20 ;  /* 0x0000001402002986 */ /* 0x0001e2000c101518 */
[----:B------:R-:W-:Y:S01]  /*3720*/  LEA.HI.X.SX32 R9, R0, R37, 0x1, P6 ;  /* 0x0000002500097211 */ /* 0x000fe200030f0eff */
[----:B------:R-:W-:Y:S01]  /*3730*/  IMAD R0, R39, 0x2, R18 ;  /* 0x0000000227007824 */ /* 0x000fe200078e0212 */
[C---:B------:R-:W-:Y:S02]  /*3740*/  LEA R10, P6, R18.reuse, R31, 0x1 ;  /* 0x0000001f120a7211 */ /* 0x040fe400078c08ff */
[----:B------:R-:W-:Y:S02]  /*3750*/  ISETP.LT.AND P2, PT, R11, UR7, !P0 ;  /* 0x000000070b007c0c */ /* 0x000fe4000c741270 */
[----:B------:R-:W-:Y:S02]  /*3760*/  LEA.HI.X.SX32 R11, R18, R37, 0x1, P6 ;  /* 0x00000025120b7211 */ /* 0x000fe400030f0eff */
[----:B------:R-:W-:-:S02]  /*3770*/  LEA R18, P6, R0, R31, 0x1 ;  /* 0x0000001f00127211 */ /* 0x000fc400078c08ff */
[----:B------:R-:W-:Y:S01]  /*3780*/  PRMT R21, R21, 0x7632, R21 ;  /* 0x0000763215157816 */ /* 0x000fe20000000015 */
[C---:B0-----:R-:W-:Y:S01]  /*3790*/  IMAD R3, R39.reuse, 0x2, R0 ;  /* 0x0000000227037824 */ /* 0x041fe200078e0200 */
[----:B------:R-:W-:Y:S02]  /*37a0*/  LEA.HI.X.SX32 R19, R0, R37, 0x1, P6 ;  /* 0x0000002500137211 */ /* 0x000fe400030f0eff */
[----:B------:R-:W-:Y:S01]  /*37b0*/  PRMT R22, R22, 0x7632, R22 ;  /* 0x0000763216167816 */ /* 0x000fe20000000016 */
[C---:B------:R-:W-:Y:S01]  /*37c0*/  IMAD R0, R39.reuse, 0x2, R3 ;  /* 0x0000000227007824 */ /* 0x040fe200078e0203 */
[----:B------:R0:W-:Y:S01]  /*37d0*/  @P5 STG.E.U16 desc[UR24][R8.64], R21 ;  /* 0x0000001508005986 */ /* 0x0001e2000c101518 */
[----:B------:R-:W-:Y:S02]  /*37e0*/  ISETP.LT.AND P5, PT, R12, UR7, !P0 ;  /* 0x000000070c007c0c */ /* 0x000fe4000c7a1270 */
[----:B------:R-:W-:Y:S01]  /*37f0*/  IMAD R20, R39, 0x2, R0 ;  /* 0x0000000227147824 */ /* 0x000fe200078e0200 */
[----:B------:R1:W-:Y:S01]  /*3800*/  @P3 STG.E.U16 desc[UR24][R10.64], R22 ;  /* 0x000000160a003986 */ /* 0x0003e2000c101518 */
[----:B------:R-:W-:-:S04]  /*3810*/  LEA R2, P3, R3, R31, 0x1 ;  /* 0x0000001f03027211 */ /* 0x000fc800078608ff */
[----:B------:R-:W-:Y:S02]  /*3820*/  LEA.HI.X.SX32 R3, R3, R37, 0x1, P3 ;  /* 0x0000002503037211 */ /* 0x000fe400018f0eff */
[----:B------:R-:W-:Y:S02]  /*3830*/  ISETP.LT.AND P3, PT, R14, UR7, !P0 ;  /* 0x000000070e007c0c */ /* 0x000fe4000c761270 */
[----:B0-----:R-:W-:Y:S02]  /*3840*/  PRMT R9, R23, 0x7632, R9 ;  /* 0x0000763217097816 */ /* 0x001fe40000000009 */
[----:B------:R-:W-:-:S03]  /*3850*/  LEA R8, P6, R0, R31, 0x1 ;  /* 0x0000001f00087211 */ /* 0x000fc600078c08ff */
[----:B------:R0:W-:Y:S01]  /*3860*/  @P4 STG.E.U16 desc[UR24][R18.64], R9 ;  /* 0x0000000912004986 */ /* 0x0001e2000c101518 */
[----:B------:R-:W-:-:S03]  /*3870*/  ISETP.LT.AND P4, PT, R13, UR7, !P0 ;  /* 0x000000070d007c0c */ /* 0x000fc6000c781270 */
[----:B--2---:R2:W-:Y:S01]  /*3880*/  @P1 STG.E.U16 desc[UR24][R2.64], R4 ;  /* 0x0000000402001986 */ /* 0x0045e2000c101518 */
[----:B-1----:R-:W-:-:S04]  /*3890*/  LEA R10, P1, R20, R31, 0x1 ;  /* 0x0000001f140a7211 */ /* 0x002fc800078208ff */
[-C--:B------:R-:W-:Y:S02]  /*38a0*/  LEA.HI.X.SX32 R11, R20, R37.reuse, 0x1, P1 ;  /* 0x00000025140b7211 */ /* 0x080fe400008f0eff */
[----:B0-----:R-:W-:Y:S01]  /*38b0*/  LEA.HI.X.SX32 R9, R0, R37, 0x1, P6 ;  /* 0x0000002500097211 */ /* 0x001fe200030f0eff */
[----:B------:R-:W-:Y:S01]  /*38c0*/  IMAD R0, R39, 0x2, R20 ;  /* 0x0000000227007824 */ /* 0x000fe200078e0214 */
[----:B--2---:R-:W-:-:S03]  /*38d0*/  PRMT R4, R4, 0x7632, R4 ;  /* 0x0000763204047816 */ /* 0x004fc60000000004 */
[C---:B------:R-:W-:Y:S01]  /*38e0*/  IMAD R14, R39.reuse, 0x2, R0 ;  /* 0x00000002270e7824 */ /* 0x040fe200078e0200 */
[----:B------:R0:W-:Y:S01]  /*38f0*/  @P2 STG.E.U16 desc[UR24][R8.64], R5 ;  /* 0x0000000508002986 */ /* 0x0001e2000c101518 */
[-C--:B------:R-:W-:Y:S02]  /*3900*/  LEA R12, P2, R0, R31.reuse, 0x1 ;  /* 0x0000001f000c7211 */ /* 0x080fe400078408ff */
[C---:B------:R-:W-:Y:S01]  /*3910*/  IMAD R21, R39.reuse, 0x2, R14 ;  /* 0x0000000227157824 */ /* 0x040fe200078e020e */
[----:B------:R-:W-:Y:S01]  /*3920*/  LEA R18, P6, R14, R31, 0x1 ;  /* 0x0000001f0e127211 */ /* 0x000fe200078c08ff */
[----:B------:R1:W-:Y:S01]  /*3930*/  @P5 STG.E.U16 desc[UR24][R10.64], R6 ;  /* 0x000000060a005986 */ /* 0x0003e2000c101518 */
[-C--:B------:R-:W-:Y:S01]  /*3940*/  LEA.HI.X.SX32 R13, R0, R37.reuse, 0x1, P2 ;  /* 0x00000025000d7211 */ /* 0x080fe200010f0eff */
[----:B------:R-:W-:Y:S01]  /*3950*/  IMAD R20, R39, 0x2, R21 ;  /* 0x0000000227147824 */ /* 0x000fe200078e0215 */
[----:B------:R-:W-:Y:S02]  /*3960*/  LEA.HI.X.SX32 R19, R14, R37, 0x1, P6 ;  /* 0x000000250e137211 */ /* 0x000fe400030f0eff */
[-C--:B------:R-:W-:Y:S01]  /*3970*/  LEA R2, P6, R21, R31.reuse, 0x1 ;  /* 0x0000001f15027211 */ /* 0x080fe200078c08ff */
[----:B------:R-:W-:Y:S01]  /*3980*/  IMAD R0, R39, 0x2, R20 ;  /* 0x0000000227007824 */ /* 0x000fe200078e0214 */
[----:B0-----:R-:W-:Y:S01]  /*3990*/  LEA R8, P1, R20, R31, 0x1 ;  /* 0x0000001f14087211 */ /* 0x001fe200078208ff */
[----:B------:R1:W-:Y:S01]  /*39a0*/  @P4 STG.E.U16 desc[UR24][R12.64], R7 ;  /* 0x000000070c004986 */ /* 0x0003e2000c101518 */
[----:B------:R-:W-:-:S02]  /*39b0*/  ISETP.LT.AND P2, PT, R15, UR7, !P0 ;  /* 0x000000070f007c0c */ /* 0x000fc4000c741270 */
[-C--:B------:R-:W-:Y:S01]  /*39c0*/  LEA.HI.X.SX32 R9, R20, R37.reuse, 0x1, P1 ;  /* 0x0000002514097211 */ /* 0x080fe200008f0eff */
[----:B------:R1:W-:Y:S01]  /*39d0*/  @P3 STG.E.U16 desc[UR24][R18.64], R4 ;  /* 0x0000000412003986 */ /* 0x0003e2000c101518 */
[----:B------:R-:W-:Y:S02]  /*39e0*/  ISETP.LT.AND P1, PT, R16, UR7, !P0 ;  /* 0x0000000710007c0c */ /* 0x000fe4000c721270 */
[----:B------:R-:W-:Y:S02]  /*39f0*/  ISETP.LT.AND P0, PT, R17, UR7, !P0 ;  /* 0x0000000711007c0c */ /* 0x000fe4000c701270 */
[----:B------:R-:W-:Y:S02]  /*3a00*/  LEA.HI.X.SX32 R3, R21, R37, 0x1, P6 ;  /* 0x0000002515037211 */ /* 0x000fe400030f0eff */
[----:B------:R-:W-:Y:S02]  /*3a10*/  LEA R14, P6, R0, R31, 0x1 ;  /* 0x0000001f000e7211 */ /* 0x000fe400078c08ff */
[----:B------:R-:W-:-:S02]  /*3a20*/  PRMT R5, R5, 0x7632, R5 ;  /* 0x0000763205057816 */ /* 0x000fc40000000005 */
[----:B------:R-:W-:Y:S02]  /*3a30*/  LEA.HI.X.SX32 R15, R0, R37, 0x1, P6 ;  /* 0x00000025000f7211 */ /* 0x000fe400030f0eff */
[----:B------:R-:W-:Y:S01]  /*3a40*/  PRMT R0, R6, 0x7632, R0 ;  /* 0x0000763206007816 */ /* 0x000fe20000000000 */
[----:B------:R1:W-:Y:S04]  /*3a50*/  @P2 STG.E.U16 desc[UR24][R2.64], R5 ;  /* 0x0000000502002986 */ /* 0x0003e8000c101518 */
[----:B------:R1:W-:Y:S01]  /*3a60*/  @P1 STG.E.U16 desc[UR24][R8.64], R0 ;  /* 0x0000000008001986 */ /* 0x0003e2000c101518 */
[----:B------:R-:W-:Y:S05]  /*3a70*/  @!P0 EXIT ;  /* 0x000000000000894d */ /* 0x000fea0003800000 */
[----:B-1----:R-:W-:-:S05]  /*3a80*/  PRMT R7, R7, 0x7632, R7 ;  /* 0x0000763207077816 */ /* 0x002fca0000000007 */
[----:B------:R-:W-:Y:S01]  /*3a90*/  STG.E.U16 desc[UR24][R14.64], R7 ;  /* 0x000000070e007986 */ /* 0x000fe2000c101518 */
[----:B------:R-:W-:Y:S05]  /*3aa0*/  EXIT ;  /* 0x000000000000794d */ /* 0x000fea0003800000 */
.L_x_2:
[----:B------:R-:W-:-:S00]  /*3ab0*/  BRA `(.L_x_2) ;  /* 0xfffffffc00fc7947 */ /* 0x000fc0000383ffff */
[----:B------:R-:W-:-:S00]  /*3ac0*/  NOP ;  /* 0x0000000000007918 */ /* 0x000fc00000000000 */
        /* <DEDUP_REMOVED lines=11> */
.L_x_3:


//--------------------- .nv.shared.matmul_kernel  --------------------------
	.section	.nv.shared.matmul_kernel,"aw",@nobits
	.sectionflags	@""
	.align	16
	.zero		1024


//--------------------- .nv.shared.reserved.0     --------------------------
	.section	.nv.shared.reserved.0,"aw",@nobits
	.weak		__nv_reservedSMEM_offset_0_alias
	.size		__nv_reservedSMEM_offset_0_alias, 0, 0
	.other		__nv_reservedSMEM_offset_0_alias,@"STO_CUDA_RESERVED_SHARED STV_DEFAULT"
__nv_reservedSMEM_offset_0_alias:
	.zero		0


//--------------------- .nv.constant0.matmul_kernel --------------------------
	.section	.nv.constant0.matmul_kernel,"a",@progbits
	.sectionflags	@""
	.align	4
.nv.constant0.matmul_kernel:
	.zero		608


//--------------------- SYMBOLS --------------------------

	.type		.nv.reservedSmem.offset0,@object
	.size		.nv.reservedSmem.offset0,0x4
